def matmul_kernel(
    a_ptr,
    b_ptr,
    c_ptr,
    M,
    N,
    K,
    stride_am,
    stride_ak,
    stride_bk,
    stride_bn,
    stride_cm,
    stride_cn,
    BLOCK_M: tl.constexpr,
    BLOCK_N: tl.constexpr,
    BLOCK_K: tl.constexpr,
    GROUP_M: tl.constexpr,
):
    pid = tl.program_id(axis=0)
    num_pid_m = tl.cdiv(M, BLOCK_M)
    num_pid_n = tl.cdiv(N, BLOCK_N)
    num_pid_in_group = GROUP_M * num_pid_n
    group_id = pid // num_pid_in_group
    first_pid_m = group_id * GROUP_M
    group_size_m = min(num_pid_m - first_pid_m, GROUP_M)
    pid_m = first_pid_m + ((pid % num_pid_in_group) % group_size_m)
    pid_n = (pid % num_pid_in_group) // group_size_m

    offs_am = (pid_m * BLOCK_M + tl.arange(0, BLOCK_M)) % M
    offs_bn = (pid_n * BLOCK_N + tl.arange(0, BLOCK_N)) % N
    offs_k = tl.arange(0, BLOCK_K)
    a_ptrs = a_ptr + offs_am[:, None] * stride_am + offs_k[None, :] * stride_ak
    b_ptrs = b_ptr + offs_k[:, None] * stride_bk + offs_bn[None, :] * stride_bn

    acc = tl.zeros((BLOCK_M, BLOCK_N), dtype=tl.float32)
    for kk in range(0, tl.cdiv(K, BLOCK_K)):
        a = tl.load(a_ptrs, mask=offs_k[None, :] < K - kk * BLOCK_K, other=0.0)
        b = tl.load(b_ptrs, mask=offs_k[:, None] < K - kk * BLOCK_K, other=0.0)
        acc = tl.dot(a, b, acc)
        a_ptrs += BLOCK_K * stride_ak
        b_ptrs += BLOCK_K * stride_bk

    c = acc.to(c_ptr.dtype.element_ty)
    offs_cm = pid_m * BLOCK_M + tl.arange(0, BLOCK_M)
    offs_cn = pid_n * BLOCK_N + tl.arange(0, BLOCK_N)
    c_ptrs = c_ptr + offs_cm[:, None] * stride_cm + offs_cn[None, :] * stride_cn
    mask = (offs_cm[:, None] < M) & (offs_cn[None, :] < N)
    tl.store(c_ptrs, c, mask=mask)

# config = {"BLOCK_K": 64, "BLOCK_M": 64, "BLOCK_N": 64, "GROUP_M": 8, "arch": "sm_100", "dtype": "bf16", "num_ctas": 4, "num_stages": 3, "num_warps": 4}
# arch = sm_100


// ===== COMPILED SASS (sm_100a) =====

	.target	sm_100a

	.elftype	@"ET_EXEC"


//--------------------- .note.nv.tkinfo           --------------------------
	.section	.note.nv.tkinfo,"",@"SHT_NOTE"
	.sectionflags	@"SHF_NOTE_NV_TKINFO"
	.tkinfo
        /*0018*/ 	.word	0x00000081
        /*0030*/ 	.string	""
        /*0030*/ 	.string	"ptxas-blackwell"
        /*0030*/ 	.string	"Cuda compilation tools, release 12.9, V12.9.86"
        /*0030*/ 	.string	"Build cuda_12.9.r12.9/compiler.36037853_0"
        /*0030*/ 	.string	"-v  -suppress-debug-info  -lineinfo  -arch sm_100a "



//--------------------- .note.nv.cuver            --------------------------
	.section	.note.nv.cuver,"",@"SHT_NOTE"
	.sectionflags	@"SHF_NOTE_NV_CUVER"
        /*0018*/ 	.short	0x0001
        /*001a*/ 	.short	0x0064
        /*001c*/ 	.short	0x0001
        /*001e*/ 	.short	0x0000
        /*0020*/ 	.short	0x0001
        /*0022*/ 	.short	0x0000


//--------------------- .nv.info                  --------------------------
	.section	.nv.info,"",@"SHT_CUDA_INFO"
	.align	4


	//----- nvinfo : EIATTR_REGCOUNT
	.align		4
        /*0000*/ 	.byte	0x04, 0x2f
        /*0002*/ 	.short	(.L_4 - .L_3)
	.align		4
.L_3:
        /*0004*/ 	.word	index@(matmul_kernel)
        /*0008*/ 	.word	0x000000a0


	//----- nvinfo : EIATTR_FRAME_SIZE
	.align		4
.L_4:
        /*000c*/ 	.byte	0x04, 0x11
        /*000e*/ 	.short	(.L_6 - .L_5)
	.align		4
.L_5:
        /*0010*/ 	.word	index@($__internal_2_$__cuda_sm10x_tcgen05_guardrail_trap_unallocated_columns_being_dealloced)
        /*0014*/ 	.word	0x00000000


	//----- nvinfo : EIATTR_FRAME_SIZE
	.align		4
.L_6:
        /*0018*/ 	.byte	0x04, 0x11
        /*001a*/ 	.short	(.L_8 - .L_7)
	.align		4
.L_7:
        /*001c*/ 	.word	index@($__internal_1_$__cuda_sm10x_tcgen05_guardrail_trap_phase_invalid_during_alloc)
        /*0020*/ 	.word	0x00000000


	//----- nvinfo : EIATTR_FRAME_SIZE
	.align		4
.L_8:
        /*0024*/ 	.byte	0x04, 0x11
        /*0026*/ 	.short	(.L_10 - .L_9)
	.align		4
.L_9:
        /*0028*/ 	.word	index@($__internal_0_$__cuda_sm10x_tcgen05_guardrail_trap_col_being_dealloced_not_returned_by_alloc)
        /*002c*/ 	.word	0x00000000


	//----- nvinfo : EIATTR_FRAME_SIZE
	.align		4
.L_10:
        /*0030*/ 	.byte	0x04, 0x11
        /*0032*/ 	.short	(.L_12 - .L_11)
	.align		4
.L_11:
        /*0034*/ 	.word	index@(matmul_kernel)
        /*0038*/ 	.word	0x00000000


	//----- nvinfo : EIATTR_MIN_STACK_SIZE
	.align		4
.L_12:
        /*003c*/ 	.byte	0x04, 0x12
        /*003e*/ 	.short	(.L_14 - .L_13)
	.align		4
.L_13:
        /*0040*/ 	.word	index@(matmul_kernel)
        /*0044*/ 	.word	0x00000000
.L_14:


//--------------------- .nv.info.matmul_kernel    --------------------------
	.section	.nv.info.matmul_kernel,"",@"SHT_CUDA_INFO"
	.sectionflags	@""
	.align	4


	//----- nvinfo : EIATTR_CUDA_API_VERSION
	.align		4
        /*0000*/ 	.byte	0x04, 0x37
        /*0002*/ 	.short	(.L_16 - .L_15)
.L_15:
        /*0004*/ 	.word	0x00000081


	//----- nvinfo : EIATTR_KPARAM_INFO
	.align		4
.L_16:
        /*0008*/ 	.byte	0x04, 0x17
        /*000a*/ 	.short	(.L_18 - .L_17)
.L_17:
        /*000c*/ 	.word	0x00000000
        /*0010*/ 	.short	0x000d
        /*0012*/ 	.short	0x0048
        /*0014*/ 	.byte	0x00, 0xf4, 0x21, 0x00


	//----- nvinfo : EIATTR_KPARAM_INFO
	.align		4
.L_18:
        /*0018*/ 	.byte	0x04, 0x17
        /*001a*/ 	.short	(.L_20 - .L_19)
.L_19:
        /*001c*/ 	.word	0x00000000
        /*0020*/ 	.short	0x000c
        /*0022*/ 	.short	0x0040
        /*0024*/ 	.byte	0x00, 0xf4, 0x21, 0x00


	//----- nvinfo : EIATTR_KPARAM_INFO
	.align		4
.L_20:
        /*0028*/ 	.byte	0x04, 0x17
        /*002a*/ 	.short	(.L_22 - .L_21)
.L_21:
        /*002c*/ 	.word	0x00000000
        /*0030*/ 	.short	0x000b
        /*0032*/ 	.short	0x0038
        /*0034*/ 	.byte	0x00, 0xf0, 0x11, 0x00


	//----- nvinfo : EIATTR_KPARAM_INFO
	.align		4
.L_22:
        /*0038*/ 	.byte	0x04, 0x17
        /*003a*/ 	.short	(.L_24 - .L_23)
.L_23:
        /*003c*/ 	.word	0x00000000
        /*0040*/ 	.short	0x000a
        /*0042*/ 	.short	0x0034
        /*0044*/ 	.byte	0x00, 0xf0, 0x11, 0x00


	//----- nvinfo : EIATTR_KPARAM_INFO
	.align		4
.L_24:
        /*0048*/ 	.byte	0x04, 0x17
        /*004a*/ 	.short	(.L_26 - .L_25)
.L_25:
        /*004c*/ 	.word	0x00000000
        /*0050*/ 	.short	0x0009
        /*0052*/ 	.short	0x0030
        /*0054*/ 	.byte	0x00, 0xf0, 0x11, 0x00


	//----- nvinfo : EIATTR_KPARAM_INFO
	.align		4
.L_26:
        /*0058*/ 	.byte	0x04, 0x17
        /*005a*/ 	.short	(.L_28 - .L_27)
.L_27:
        /*005c*/ 	.word	0x00000000
        /*0060*/ 	.short	0x0008
        /*0062*/ 	.short	0x002c
        /*0064*/ 	.byte	0x00, 0xf0, 0x11, 0x00


	//----- nvinfo : EIATTR_KPARAM_INFO
	.align		4
.L_28:
        /*0068*/ 	.byte	0x04, 0x17
        /*006a*/ 	.short	(.L_30 - .L_29)
.L_29:
        /*006c*/ 	.word	0x00000000
        /*0070*/ 	.short	0x0007
        /*0072*/ 	.short	0x0028
        /*0074*/ 	.byte	0x00, 0xf0, 0x11, 0x00


	//----- nvinfo : EIATTR_KPARAM_INFO
	.align		4
.L_30:
        /*0078*/ 	.byte	0x04, 0x17
        /*007a*/ 	.short	(.L_32 - .L_31)
.L_31:
        /*007c*/ 	.word	0x00000000
        /*0080*/ 	.short	0x0006
        /*0082*/ 	.short	0x0024
        /*0084*/ 	.byte	0x00, 0xf0, 0x11, 0x00


	//----- nvinfo : EIATTR_KPARAM_INFO
	.align		4
.L_32:
        /*0088*/ 	.byte	0x04, 0x17
        /*008a*/ 	.short	(.L_34 - .L_33)
.L_33:
        /*008c*/ 	.word	0x00000000
        /*0090*/ 	.short	0x0005
        /*0092*/ 	.short	0x0020
        /*0094*/ 	.byte	0x00, 0xf0, 0x11, 0x00


	//----- nvinfo : EIATTR_KPARAM_INFO
	.align		4
.L_34:
        /*0098*/ 	.byte	0x04, 0x17
        /*009a*/ 	.short	(.L_36 - .L_35)
.L_35:
        /*009c*/ 	.word	0x00000000
        /*00a0*/ 	.short	0x0004
        /*00a2*/ 	.short	0x001c
        /*00a4*/ 	.byte	0x00, 0xf0, 0x11, 0x00


	//----- nvinfo : EIATTR_KPARAM_INFO
	.align		4
.L_36:
        /*00a8*/ 	.byte	0x04, 0x17
        /*00aa*/ 	.short	(.L_38 - .L_37)
.L_37:
        /*00ac*/ 	.word	0x00000000
        /*00b0*/ 	.short	0x0003
        /*00b2*/ 	.short	0x0018
        /*00b4*/ 	.byte	0x00, 0xf0, 0x11, 0x00


	//----- nvinfo : EIATTR_KPARAM_INFO
	.align		4
.L_38:
        /*00b8*/ 	.byte	0x04, 0x17
        /*00ba*/ 	.short	(.L_40 - .L_39)
.L_39:
        /*00bc*/ 	.word	0x00000000
        /*00c0*/ 	.short	0x0002
        /*00c2*/ 	.short	0x0010
        /*00c4*/ 	.byte	0x00, 0xf4, 0x21, 0x00


	//----- nvinfo : EIATTR_KPARAM_INFO
	.align		4
.L_40:
        /*00c8*/ 	.byte	0x04, 0x17
        /*00ca*/ 	.short	(.L_42 - .L_41)
.L_41:
        /*00cc*/ 	.word	0x00000000
        /*00d0*/ 	.short	0x0001
        /*00d2*/ 	.short	0x0008
        /*00d4*/ 	.byte	0x00, 0xf4, 0x21, 0x00


	//----- nvinfo : EIATTR_KPARAM_INFO
	.align		4
.L_42:
        /*00d8*/ 	.byte	0x04, 0x17
        /*00da*/ 	.short	(.L_44 - .L_43)
.L_43:
        /*00dc*/ 	.word	0x00000000
        /*00e0*/ 	.short	0x0000
        /*00e2*/ 	.short	0x0000
        /*00e4*/ 	.byte	0x00, 0xf4, 0x21, 0x00


	//----- nvinfo : EIATTR_EXPLICIT_CLUSTER
	.align		4
.L_44:
        /*00e8*/ 	.byte	0x01, 0x3e
	.zero		2


	//----- nvinfo : EIATTR_CTA_PER_CLUSTER
	.align		4
        /*00ec*/ 	.byte	0x04, 0x3d
        /*00ee*/ 	.short	(.L_46 - .L_45)
.L_45:
        /*00f0*/ 	.word	0x00000004
        /*00f4*/ 	.word	0x00000001
        /*00f8*/ 	.word	0x00000001


	//----- nvinfo : EIATTR_AT_ENTRY_FRAGMENTS
	.align		4
.L_46:
        /*00fc*/ 	.byte	0x04, 0x4f
        /*00fe*/ 	.short	(.L_48 - .L_47)


	//   ....[0]....
.L_47:
        /*0100*/ 	.word	0x00000004


	//----- nvinfo : EIATTR_RESERVED_SMEM_USED
	.align		4
.L_48:
        /*0104*/ 	.byte	0x01, 0x41
	.zero		2


	//----- nvinfo : EIATTR_SPARSE_MMA_MASK
	.align		4
        /*0108*/ 	.byte	0x03, 0x50
        /*010a*/ 	.short	0x0000


	//----- nvinfo : EIATTR_TCGEN05_1CTA_USED
	.align		4
        /*010c*/ 	.byte	0x01, 0x51
	.zero		2


	//----- nvinfo : EIATTR_MAXREG_COUNT
	.align		4
        /*0110*/ 	.byte	0x03, 0x1b
        /*0112*/ 	.short	0x00ff


	//----- nvinfo : EIATTR_NUM_BARRIERS
	.align		4
        /*0114*/ 	.byte	0x02, 0x4c
        /*0116*/ 	.byte	0x01
	.zero		1


	//----- nvinfo : EIATTR_INT_WARP_WIDE_INSTR_OFFSETS
	.align		4
        /*0118*/ 	.byte	0x04, 0x31
        /*011a*/ 	.short	(.L_50 - .L_49)


	//   ....[0]....
.L_49:
        /*011c*/ 	.word	0x00001320


	//   ....[1]....
        /*0120*/ 	.word	0x00001340


	//   ....[2]....
        /*0124*/ 	.word	0x00002740


	//   ....[3]....
        /*0128*/ 	.word	0x00004cf0


	//   ....[4]....
        /*012c*/ 	.word	0x00004d40


	//----- nvinfo : EIATTR_COOP_GROUP_MASK_REGIDS
	.align		4
.L_50:
        /*0130*/ 	.byte	0x04, 0x29
        /*0132*/ 	.short	(.L_52 - .L_51)


	//   ....[0]....
.L_51:
        /*0134*/ 	.word	0xffffffff


	//   ....[1]....
        /*0138*/ 	.word	0xffffffff


	//   ....[2]....
        /*013c*/ 	.word	0xffffffff


	//   ....[3]....
        /*0140*/ 	.word	0xffffffff


	//----- nvinfo : EIATTR_COOP_GROUP_INSTR_OFFSETS
	.align		4
.L_52:
        /*0144*/ 	.byte	0x04, 0x28
        /*0146*/ 	.short	(.L_54 - .L_53)


	//   ....[0]....
.L_53:
        /*0148*/ 	.word	0x00000070


	//   ....[1]....
        /*014c*/ 	.word	0x00000320


	//   ....[2]....
        /*0150*/ 	.word	0x00004b90


	//   ....[3]....
        /*0154*/ 	.word	0x00004df0


	//----- nvinfo : EIATTR_VRC_CTA_INIT_COUNT
	.align		4
.L_54:
        /*0158*/ 	.byte	0x02, 0x4a
        /*015a*/ 	.byte	0x80
	.zero		1


	//----- nvinfo : EIATTR_MBARRIER_INSTR_OFFSETS
	.align		4
        /*015c*/ 	.byte	0x04, 0x39
        /*015e*/ 	.short	(.L_56 - .L_55)


	//   ....[0]....
.L_55:
        /*0160*/ 	.word	0x00001470
        /*0164*/ 	.word	0x000000ff
        /*0168*/ 	.word	0x00000000
        /*016c*/ 	.short	0x0100
        /*016e*/ 	.byte	0x0b
	.zero		1


	//   ....[1]....
        /*0170*/ 	.word	0x000027c0
        /*0174*/ 	.word	0x000000ff
        /*0178*/ 	.word	0x00005008
        /*017c*/ 	.short	0x0100
        /*017e*/ 	.byte	0x09
	.zero		1


	//   ....[2]....
        /*0180*/ 	.word	0x00003620
        /*0184*/ 	.word	0x000000ff
        /*0188*/ 	.word	0x00000000
        /*018c*/ 	.short	0x010a
        /*018e*/ 	.byte	0x0b
	.zero		1


	//   ....[3]....
        /*0190*/ 	.word	0x000045f0
        /*0194*/ 	.word	0x000000ff
        /*0198*/ 	.word	0x00000000
        /*019c*/ 	.short	0x010a
        /*019e*/ 	.byte	0x0b
	.zero		1


	//   ....[4]....
        /*01a0*/ 	.word	0x00004740
        /*01a4*/ 	.word	0x000000ff
        /*01a8*/ 	.word	0x00005000
        /*01ac*/ 	.short	0x0108
        /*01ae*/ 	.byte	0x09
	.zero		1


	//   ....[5]....
        /*01b0*/ 	.word	0x00004800
        /*01b4*/ 	.word	0x000000ff
        /*01b8*/ 	.word	0x00005008
        /*01bc*/ 	.short	0x0108
        /*01be*/ 	.byte	0x09
	.zero		1


	//   ....[6]....
        /*01c0*/ 	.word	0x00004e10
        /*01c4*/ 	.word	0x000000ff
        /*01c8*/ 	.word	0x00000000
        /*01cc*/ 	.short	0x010a
        /*01ce*/ 	.byte	0x0b
	.zero		1


	//   ....[7]....
        /*01d0*/ 	.word	0x00004e40
        /*01d4*/ 	.word	0x000000ff
        /*01d8*/ 	.word	0x00000000
        /*01dc*/ 	.short	0x010a
        /*01de*/ 	.byte	0x0b
	.zero		1


	//----- nvinfo : EIATTR_NUM_MBARRIERS
	.align		4
.L_56:
        /*01e0*/ 	.byte	0x03, 0x38
        /*01e2*/ 	.short	0x0002


	//----- nvinfo : EIATTR_EXIT_INSTR_OFFSETS
	.align		4
        /*01e4*/ 	.byte	0x04, 0x1c
        /*01e6*/ 	.short	(.L_58 - .L_57)


	//   ....[0]....
.L_57:
        /*01e8*/ 	.word	0x00004e00


	//----- nvinfo : EIATTR_REQNTID
	.align		4
.L_58:
        /*01ec*/ 	.byte	0x04, 0x10
        /*01ee*/ 	.short	(.L_60 - .L_59)
.L_59:
        /*01f0*/ 	.word	0x00000080
        /*01f4*/ 	.word	0x00000001
        /*01f8*/ 	.word	0x00000001


	//----- nvinfo : EIATTR_CRS_STACK_SIZE
	.align		4
.L_60:
        /*01fc*/ 	.byte	0x04, 0x1e
        /*01fe*/ 	.short	(.L_62 - .L_61)
.L_61:
        /*0200*/ 	.word	0x00000000


	//----- nvinfo : EIATTR_CBANK_PARAM_SIZE
	.align		4
.L_62:
        /*0204*/ 	.byte	0x03, 0x19
        /*0206*/ 	.short	0x0050


	//----- nvinfo : EIATTR_PARAM_CBANK
	.align		4
        /*0208*/ 	.byte	0x04, 0x0a
        /*020a*/ 	.short	(.L_64 - .L_63)
	.align		4
.L_63:
        /*020c*/ 	.word	index@(.nv.constant0.matmul_kernel)
        /*0210*/ 	.short	0x0380
        /*0212*/ 	.short	0x0050


	//----- nvinfo : EIATTR_SW_WAR
	.align		4
.L_64:
        /*0214*/ 	.byte	0x04, 0x36
        /*0216*/ 	.short	(.L_66 - .L_65)
.L_65:
        /*0218*/ 	.word	0x00000008
.L_66:


//--------------------- .nv.compat                --------------------------
	.section	.nv.compat,"",@"SHT_CUDA_COMPAT_INFO"
	.align	4
        /*0000*/ 	.byte	0x02, 0x02, 0x02, 0x00, 0x02, 0x05, 0x05, 0x00, 0x02, 0x03, 0x00, 0x00, 0x02, 0x06, 0x01, 0x00


//--------------------- .nv.callgraph             --------------------------
	.section	.nv.callgraph,"",@"SHT_CUDA_CALLGRAPH"
	.align	4
	.sectionentsize	8
	.align		4
        /*0000*/ 	.word	0x00000000
	.align		4
        /*0004*/ 	.word	0xffffffff
	.align		4
        /*0008*/ 	.word	0x00000000
	.align		4
        /*000c*/ 	.word	0xfffffffe
	.align		4
        /*0010*/ 	.word	0x00000000
	.align		4
        /*0014*/ 	.word	0xfffffffd
	.align		4
        /*0018*/ 	.word	0x00000000
	.align		4
        /*001c*/ 	.word	0xfffffffc


//--------------------- .text.matmul_kernel       --------------------------
	.section	.text.matmul_kernel,"ax",@progbits
	.align	128
        .global         matmul_kernel
        .type           matmul_kernel,@function
        .size           matmul_kernel,(.L_x_20 - matmul_kernel)
        .other          matmul_kernel,@"STO_CUDA_ENTRY STV_DEFAULT"
matmul_kernel:
.text.matmul_kernel:
[----:B------:R-:W0:Y:S01]  /*0000*/  LDC R1, c[0x0][0x37c] ;  /* 0x0000df00ff017b82 */ /* 0x000e220000000800 */
[----:B------:R-:W1:Y:S01]  /*0010*/  S2R R141, SR_TID.X ;  /* 0x00000000008d7919 */ /* 0x000e620000002100 */
[----:B------:R-:W2:Y:S01]  /*0020*/  LDCU.64 UR20, c[0x0][0x358] ;  /* 0x00006b00ff1477ac */ /* 0x000ea20008000a00 */
[----:B-1----:R-:W-:-:S04]  /*0030*/  ISETP.GE.U32.AND P0, PT, R141, 0x20, PT ;  /* 0x000000208d00780c */ /* 0x002fc80003f06070 */
[----:B------:R-:W-:-:S09]  /*0040*/  P2R R0, PR, RZ, 0x1 ;  /* 0x00000001ff007803 */ /* 0x000fd20000000000 */
[----:B--2---:R-:W-:Y:S05]  /*0050*/  @P0 BRA `(.L_x_0) ;  /* 0x0000000000b40947 */ /* 0x004fea0003800000 */
[----:B------:R-:W1:Y:S01]  /*0060*/  S2UR UR6, SR_CgaCtaId ;  /* 0x00000000000679c3 */ /* 0x000e620000008800 */
[----:B------:R-:W-:Y:S01]  /*0070*/  NOP ;  /* 0x0000000000007918 */ /* 0x000fe20000000000 */
[----:B------:R-:W-:Y:S02]  /*0080*/  UMOV UR4, 0x40 ;  /* 0x0000004000047882 */ /* 0x000fe40000000000 */
[----:B-1----:R-:W-:-:S09]  /*0090*/  ULEA UR4, UR6, UR4, 0x18 ;  /* 0x0000000406047291 */ /* 0x002fd2000f8ec0ff */
[----:B------:R-:W1:Y:S01]  /*00a0*/  LDS.U8 R0, [UR4] ;  /* 0x00000004ff007984 */ /* 0x000e620008000000 */
[----:B------:R-:W-:Y:S02]  /*00b0*/  UMOV UR4, 0x400 ;  /* 0x0000040000047882 */ /* 0x000fe40000000000 */
[----:B------:R-:W-:Y:S01]  /*00c0*/  ULEA UR4, UR6, UR4, 0x18 ;  /* 0x0000000406047291 */ /* 0x000fe2000f8ec0ff */
[----:B-1----:R-:W-:-:S13]  /*00d0*/  ISETP.NE.AND P0, PT, R0, RZ, PT ;  /* 0x000000ff0000720c */ /* 0x002fda0003f05270 */
[----:B------:R-:W-:Y:S05]  /*00e0*/  @P0 BRA `(.L_x_1) ;  /* 0x0000000000780947 */ /* 0x000fea0003800000 */
[----:B------:R-:W-:-:S13]  /*00f0*/  ELECT P0, URZ, PT ;  /* 0x0000000000ff782f */ /* 0x000fda0003800000 */
[----:B------:R-:W-:Y:S05]  /*0100*/  @!P0 BRA `(.L_x_2) ;  /* 0x0000000000808947 */ /* 0x000fea0003800000 */
[----:B------:R-:W-:Y:S01]  /*0110*/  UMOV UR5, 0x1 ;  /* 0x0000000100057882 */ /* 0x000fe20000000000 */
[----:B------:R-:W-:-:S04]  /*0120*/  IMAD.MOV.U32 R4, RZ, RZ, 0x1 ;  /* 0x00000001ff047424 */ /* 0x000fc800078e00ff */
[----:B------:R-:W-:Y:S04]  /*0130*/  DEPBAR.LE SB1, 0x36 ;  /* 0x00009d800000791a */ /* 0x000fe80000000000 */
[----:B------:R-:W1:Y:S02]  /*0140*/  UTCATOMSWS.FIND_AND_SET.ALIGN UP0, UR5, UR5 ;  /* 0x00000005000575e3 */ /* 0x000e640008000800 */
[----:B-1----:R-:W-:-:S04]  /*0150*/  PLOP3.LUT P0, PT, PT, PT, UP0, 0x80, 0x8 ;  /* 0x000000000008781c */ /* 0x002fc80003f0f008 */
[----:B------:R-:W-:-:S04]  /*0160*/  SEL R0, RZ, 0xffffffff, !P0 ;  /* 0xffffffffff007807 */ /* 0x000fc80004000000 */
[----:B------:R-:W-:Y:S01]  /*0170*/  ISETP.NE.AND P0, PT, R0, RZ, PT ;  /* 0x000000ff0000720c */ /* 0x000fe20003f05270 */
[----:B------:R-:W-:-:S12]  /*0180*/  IMAD.U32 R0, RZ, RZ, UR5 ;  /* 0x00000005ff007e24 */ /* 0x000fd8000f8e00ff */
[----:B------:R-:W-:Y:S05]  /*0190*/  @P0 BRA `(.L_x_3) ;  /* 0x0000000000240947 */ /* 0x000fea0003800000 */
.L_x_4:
[----:B------:R-:W-:Y:S05]  /*01a0*/  NANOSLEEP 0x64 ;  /* 0x000000640000795d */ /* 0x000fea0003800000 */
[----:B------:R-:W-:-:S05]  /*01b0*/  UMOV UR5, 0x1 ;  /* 0x0000000100057882 */ /* 0x000fca0000000000 */
[----:B------:R-:W-:Y:S04]  /*01c0*/  DEPBAR.LE SB1, 0x36 ;  /* 0x00009d800000791a */ /* 0x000fe80000000000 */
[----:B------:R-:W1:Y:S02]  /*01d0*/  UTCATOMSWS.FIND_AND_SET.ALIGN UP0, UR5, UR5 ;  /* 0x00000005000575e3 */ /* 0x000e640008000800 */
[----:B-1----:R-:W-:-:S04]  /*01e0*/  PLOP3.LUT P0, PT, PT, PT, UP0, 0x80, 0x8 ;  /* 0x000000000008781c */ /* 0x002fc80003f0f008 */
[----:B------:R-:W-:-:S04]  /*01f0*/  SEL R0, RZ, 0xffffffff, !P0 ;  /* 0xffffffffff007807 */ /* 0x000fc80004000000 */
[----:B------:R-:W-:Y:S01]  /*0200*/  ISETP.NE.AND P0, PT, R0, RZ, PT ;  /* 0x000000ff0000720c */ /* 0x000fe20003f05270 */
[----:B------:R-:W-:-:S12]  /*0210*/  IMAD.U32 R0, RZ, RZ, UR5 ;  /* 0x00000005ff007e24 */ /* 0x000fd8000f8e00ff */
[----:B------:R-:W-:Y:S05]  /*0220*/  @!P0 BRA `(.L_x_4) ;  /* 0xfffffffc00dc8947 */ /* 0x000fea000383ffff */
.L_x_3:
[----:B------:R-:W-:Y:S01]  /*0230*/  VIADD R3, R0, 0x10 ;  /* 0x0000001000037836 */ /* 0x000fe20000000000 */
[----:B------:R-:W-:Y:S01]  /*0240*/  UMOV UR5, 0x50 ;  /* 0x0000005000057882 */ /* 0x000fe20000000000 */
[----:B------:R-:W-:Y:S01]  /*0250*/  SHF.L.U32 R2, R4, R0, RZ ;  /* 0x0000000004027219 */ /* 0x000fe200000006ff */
[----:B------:R-:W-:Y:S01]  /*0260*/  ULEA UR5, UR6, UR5, 0x18 ;  /* 0x0000000506057291 */ /* 0x000fe2000f8ec0ff */
[----:B------:R-:W-:Y:S01]  /*0270*/  IMAD.SHL.U32 R0, R0, 0x20, RZ ;  /* 0x0000002000007824 */ /* 0x000fe200078e00ff */
[----:B------:R-:W-:-:S04]  /*0280*/  SHF.L.U32 R3, R4, R3, RZ ;  /* 0x0000000304037219 */ /* 0x000fc800000006ff */
[----:B------:R-:W-:-:S05]  /*0290*/  LOP3.LUT R2, R3, R2, RZ, 0xfc, !PT ;  /* 0x0000000203027212 */ /* 0x000fca00078efcff */
[----:B------:R1:W-:Y:S04]  /*02a0*/  ATOMS.OR RZ, [UR5], R2 ;  /* 0x00000002ffff798c */ /* 0x0003e8000b000005 */
[----:B------:R1:W-:Y:S01]  /*02b0*/  STS [UR4], R0 ;  /* 0x00000000ff007988 */ /* 0x0003e20008000804 */
[----:B------:R-:W-:Y:S05]  /*02c0*/  BRA `(.L_x_2) ;  /* 0x0000000000107947 */ /* 0x000fea0003800000 */
.L_x_1:
[----:B------:R-:W-:Y:S01]  /*02d0*/  IMAD.MOV.U32 R0, RZ, RZ, -0x1 ;  /* 0xffffffffff007424 */ /* 0x000fe200078e00ff */
[----:B------:R-:W-:-:S04]  /*02e0*/  MOV R2, 0x310 ;  /* 0x0000031000027802 */ /* 0x000fc80000000f00 */
[----:B------:R1:W-:Y:S03]  /*02f0*/  STS [UR4], R0 ;  /* 0x00000000ff007988 */ /* 0x0003e60008000804 */
[----:B01----:R-:W-:Y:S05]  /*0300*/  CALL.REL.NOINC `($__internal_1_$__cuda_sm10x_tcgen05_guardrail_trap_phase_invalid_during_alloc) ;  /* 0x0000004800e47944 */ /* 0x003fea0003c00000 */
.L_x_2:
[----:B------:R-:W-:Y:S05]  /*0310*/  WARPSYNC.ALL ;  /* 0x0000000000007948 */ /* 0x000fea0003800000 */
[----:B------:R-:W-:Y:S01]  /*0320*/  NOP ;  /* 0x0000000000007918 */ /* 0x000fe20000000000 */
.L_x_0:
[----:B------:R-:W2:Y:S08]  /*0330*/  LDC.64 R14, c[0x0][0x398] ;  /* 0x0000e600ff0e7b82 */ /* 0x000eb00000000a00 */
[----:B------:R-:W3:Y:S02]  /*0340*/  S2UR UR5, SR_CgaSize ;  /* 0x00000000000579c3 */ /* 0x000ee40000008a00 */
[----:B---3--:R-:W-:-:S12]  /*0350*/  UIMAD UR5, UR5, -0xa0, URZ ;  /* 0xffffff60050578a4 */ /* 0x008fd8000f8e02ff */
[----:B------:R-:W3:Y:S01]  /*0360*/  LDCU UR5, c[0x0][UR5+0x2b0] ;  /* 0x00005600050577ac */ /* 0x000ee20008000800 */
[--C-:B------:R-:W-:Y:S02]  /*0370*/  SHF.R.U32.HI R77, RZ, 0x6, R141.reuse ;  /* 0x00000006ff4d7819 */ /* 0x100fe4000001168d */
[----:B------:R-:W-:Y:S01]  /*0380*/  LOP3.LUT R34, R141, 0x3f, RZ, 0xc0, !PT ;  /* 0x0000003f8d227812 */ /* 0x000fe200078ec0ff */
[----:B------:R-:W-:Y:S01]  /*0390*/  UMOV UR9, 0x400 ;  /* 0x0000040000097882 */ /* 0x000fe20000000000 */
[----:B------:R-:W-:Y:S01]  /*03a0*/  SGXT.U32 R77, R77, 0x1 ;  /* 0x000000014d4d781a */ /* 0x000fe20000000000 */
[----:B------:R-:W4:Y:S01]  /*03b0*/  LDCU.128 UR12, c[0x0][0x380] ;  /* 0x00007000ff0c77ac */ /* 0x000f220008000c00 */
[----:B------:R-:W5:Y:S01]  /*03c0*/  S2UR UR4, SR_CTAID.X ;  /* 0x00000000000479c3 */ /* 0x000f620000002500 */
[----:B------:R-:W-:-:S07]  /*03d0*/  SHF.R.U32.HI R50, RZ, 0x5, R141 ;  /* 0x00000005ff327819 */ /* 0x000fce000001168d */
[----:B------:R-:W-:Y:S01]  /*03e0*/  BAR.SYNC.DEFER_BLOCKING 0x0 ;  /* 0x0000000000007b1d */ /* 0x000fe20000010000 */
[----:B------:R-:W-:-:S07]  /*03f0*/  ISETP.GE.U32.AND P6, PT, R141, 0x20, PT ;  /* 0x000000208d00780c */ /* 0x000fce0003fc6070 */
[----:B------:R-:W1:Y:S02]  /*0400*/  LDC.64 R28, c[0x0][0x3a8] ;  /* 0x0000ea00ff1c7b82 */ /* 0x000e640000000a00 */
[----:B-12---:R-:W-:Y:S01]  /*0410*/  VIADD R0, R15, 0x3f ;  /* 0x0000003f0f007836 */ /* 0x006fe20000000000 */
[----:B------:R-:W-:Y:S02]  /*0420*/  IABS R16, R15 ;  /* 0x0000000f00107213 */ /* 0x000fe40000000000 */
[----:B------:R-:W-:Y:S02]  /*0430*/  IABS R17, R14 ;  /* 0x0000000e00117213 */ /* 0x000fe40000000000 */
[----:B------:R-:W-:Y:S02]  /*0440*/  SHF.R.S32.HI R3, RZ, 0x1f, R0 ;  /* 0x0000001fff037819 */ /* 0x000fe40000011400 */
[----:B-----5:R-:W-:Y:S02]  /*0450*/  I2FP.F32.U32 R5, UR4 ;  /* 0x0000000400057c45 */ /* 0x020fe40008201000 */
[----:B------:R-:W-:-:S03]  /*0460*/  LEA.HI R3, R3, R0, RZ, 0x6 ;  /* 0x0000000003037211 */ /* 0x000fc600078f30ff */
[----:B---3--:R-:W-:Y:S01]  /*0470*/  FMUL R5, R5, UR5 ;  /* 0x0000000505057c20 */ /* 0x008fe20008400000 */
[----:B------:R-:W-:Y:S01]  /*0480*/  SHF.R.S32.HI R3, RZ, 0x6, R3 ;  /* 0x00000006ff037819 */ /* 0x000fe20000011403 */
[----:B------:R-:W1:Y:S04]  /*0490*/  S2UR UR5, SR_CgaCtaId ;  /* 0x00000000000579c3 */ /* 0x000e680000008800 */
[----:B------:R-:W-:Y:S01]  /*04a0*/  IMAD.SHL.U32 R4, R3, 0x8, RZ ;  /* 0x0000000803047824 */ /* 0x000fe200078e00ff */
[----:B------:R-:W-:Y:S04]  /*04b0*/  F2I.U32.TRUNC.NTZ R5, R5 ;  /* 0x0000000500057305 */ /* 0x000fe8000020f000 */
[----:B------:R-:W-:-:S04]  /*04c0*/  IABS R7, R4 ;  /* 0x0000000400077213 */ /* 0x000fc80000000000 */
[----:B------:R-:W2:Y:S01]  /*04d0*/  I2F.RP R0, R7 ;  /* 0x0000000700007306 */ /* 0x000ea20000209400 */
[----:B-1----:R-:W-:Y:S02]  /*04e0*/  USHF.L.U32 UR4, UR5, 0x4, URZ ;  /* 0x0000000405047899 */ /* 0x002fe400080006ff */
[----:B------:R-:W-:-:S05]  /*04f0*/  ULEA UR9, UR5, UR9, 0x18 ;  /* 0x0000000905097291 */ /* 0x000fca000f8ec0ff */
[----:B--2---:R-:W1:Y:S01]  /*0500*/  MUFU.RCP R0, R0 ;  /* 0x0000000000007308 */ /* 0x004e620000001000 */
[----:B------:R-:W-:Y:S02]  /*0510*/  ULOP3.LUT UR4, UR4, 0x30, URZ, 0xc0, !UPT ;  /* 0x0000003004047892 */ /* 0x000fe4000f8ec0ff */
[----:B------:R-:W-:Y:S01]  /*0520*/  UIADD3 UR11, UPT, UPT, UR9, 0x5000, URZ ;  /* 0x00005000090b7890 */ /* 0x000fe2000fffe0ff */
[----:B-1----:R-:W-:Y:S01]  /*0530*/  VIADD R2, R0, 0xffffffe ;  /* 0x0ffffffe00027836 */ /* 0x002fe20000000000 */
[----:B------:R-:W-:-:S03]  /*0540*/  IABS R0, R5 ;  /* 0x0000000500007213 */ /* 0x000fc60000000000 */
[----:B------:R1:W2:Y:S02]  /*0550*/  F2I.FTZ.U32.TRUNC.NTZ R3, R2 ;  /* 0x0000000200037305 */ /* 0x0002a4000021f000 */
[----:B-1----:R-:W-:Y:S02]  /*0560*/  IMAD.MOV.U32 R2, RZ, RZ, RZ ;  /* 0x000000ffff027224 */ /* 0x002fe400078e00ff */
[----:B--2---:R-:W-:-:S04]  /*0570*/  IMAD.MOV R6, RZ, RZ, -R3 ;  /* 0x000000ffff067224 */ /* 0x004fc800078e0a03 */
[----:B------:R-:W-:Y:S01]  /*0580*/  IMAD R9, R6, R7, RZ ;  /* 0x0000000706097224 */ /* 0x000fe200078e02ff */
[----:B------:R-:W-:-:S03]  /*0590*/  IABS R6, R4 ;  /* 0x0000000400067213 */ /* 0x000fc60000000000 */
[----:B------:R-:W-:-:S04]  /*05a0*/  IMAD.HI.U32 R3, R3, R9, R2 ;  /* 0x0000000903037227 */ /* 0x000fc800078e0002 */
[----:B------:R-:W-:Y:S02]  /*05b0*/  IMAD.MOV R2, RZ, RZ, -R6 ;  /* 0x000000ffff027224 */ /* 0x000fe400078e0a06 */
[----:B------:R-:W-:-:S04]  /*05c0*/  IMAD.HI.U32 R3, R3, R0, RZ ;  /* 0x0000000003037227 */ /* 0x000fc800078e00ff */
[----:B------:R-:W-:-:S05]  /*05d0*/  IMAD R0, R3, R2, R0 ;  /* 0x0000000203007224 */ /* 0x000fca00078e0200 */
[----:B------:R-:W-:-:S13]  /*05e0*/  ISETP.GT.U32.AND P1, PT, R7, R0, PT ;  /* 0x000000000700720c */ /* 0x000fda0003f24070 */
[----:B------:R-:W-:Y:S02]  /*05f0*/  @!P1 IMAD.IADD R0, R0, 0x1, -R7 ;  /* 0x0000000100009824 */ /* 0x000fe400078e0a07 */
[----:B------:R-:W-:Y:S01]  /*0600*/  @!P1 VIADD R3, R3, 0x1 ;  /* 0x0000000103039836 */ /* 0x000fe20000000000 */
[----:B------:R-:W-:Y:S02]  /*0610*/  ISETP.NE.AND P1, PT, R4, RZ, PT ;  /* 0x000000ff0400720c */ /* 0x000fe40003f25270 */
[----:B------:R-:W-:Y:S02]  /*0620*/  ISETP.GE.U32.AND P0, PT, R0, R7, PT ;  /* 0x000000070000720c */ /* 0x000fe40003f06070 */
[----:B------:R-:W-:-:S04]  /*0630*/  LOP3.LUT R0, R5, R4, RZ, 0x3c, !PT ;  /* 0x0000000405007212 */ /* 0x000fc800078e3cff */
[----:B------:R-:W-:Y:S01]  /*0640*/  ISETP.GE.AND P2, PT, R0, RZ, PT ;  /* 0x000000ff0000720c */ /* 0x000fe20003f46270 */
[----:B------:R-:W-:-:S06]  /*0650*/  VIADD R0, R14, 0x3f ;  /* 0x0000003f0e007836 */ /* 0x000fcc0000000000 */
[----:B------:R-:W-:-:S04]  /*0660*/  @P0 VIADD R3, R3, 0x1 ;  /* 0x0000000103030836 */ /* 0x000fc80000000000 */
[----:B------:R-:W-:Y:S01]  /*0670*/  IMAD.MOV.U32 R2, RZ, RZ, R3 ;  /* 0x000000ffff027224 */ /* 0x000fe200078e0003 */
[----:B------:R-:W-:-:S03]  /*0680*/  SHF.R.S32.HI R3, RZ, 0x1f, R0 ;  /* 0x0000001fff037819 */ /* 0x000fc60000011400 */
[----:B------:R-:W-:Y:S01]  /*0690*/  @!P2 IMAD.MOV R2, RZ, RZ, -R2 ;  /* 0x000000ffff02a224 */ /* 0x000fe200078e0a02 */
[----:B------:R-:W-:Y:S02]  /*06a0*/  @!P1 LOP3.LUT R2, RZ, R4, RZ, 0x33, !PT ;  /* 0x00000004ff029212 */ /* 0x000fe400078e33ff */
[----:B------:R-:W-:-:S03]  /*06b0*/  LEA.HI R3, R3, R0, RZ, 0x6 ;  /* 0x0000000003037211 */ /* 0x000fc600078f30ff */
[----:B------:R-:W-:Y:S02]  /*06c0*/  IMAD.SHL.U32 R8, R2, 0x8, RZ ;  /* 0x0000000802087824 */ /* 0x000fe400078e00ff */
[----:B------:R-:W-:-:S03]  /*06d0*/  IMAD.MOV R2, RZ, RZ, -R2 ;  /* 0x000000ffff027224 */ /* 0x000fc600078e0a02 */
[----:B------:R-:W-:Y:S01]  /*06e0*/  LEA.HI.SX32 R3, R3, -R8, 0x1a ;  /* 0x8000000803037211 */ /* 0x000fe200078fd2ff */
[----:B------:R-:W-:Y:S02]  /*06f0*/  IMAD R10, R4, R2, R5 ;  /* 0x00000002040a7224 */ /* 0x000fe400078e0205 */
[----:B------:R-:W-:Y:S01]  /*0700*/  IMAD.MOV.U32 R2, RZ, RZ, RZ ;  /* 0x000000ffff027224 */ /* 0x000fe200078e00ff */
[----:B------:R-:W-:Y:S02]  /*0710*/  VIMNMX R9, PT, PT, R3, 0x8, PT ;  /* 0x0000000803097848 */ /* 0x000fe40003fe0100 */
[----:B------:R-:W-:Y:S02]  /*0720*/  IABS R4, R10 ;  /* 0x0000000a00047213 */ /* 0x000fe40000000000 */
[----:B------:R-:W-:-:S04]  /*0730*/  IABS R7, R9 ;  /* 0x0000000900077213 */ /* 0x000fc80000000000 */
[----:B------:R-:W1:Y:S08]  /*0740*/  I2F.RP R0, R7 ;  /* 0x0000000700007306 */ /* 0x000e700000209400 */
[----:B-1----:R-:W1:Y:S02]  /*0750*/  MUFU.RCP R0, R0 ;  /* 0x0000000000007308 */ /* 0x002e640000001000 */
[----:B-1----:R-:W-:-:S06]  /*0760*/  VIADD R3, R0, 0xffffffe ;  /* 0x0ffffffe00037836 */ /* 0x002fcc0000000000 */
[----:B------:R-:W1:Y:S02]  /*0770*/  F2I.FTZ.U32.TRUNC.NTZ R3, R3 ;  /* 0x0000000300037305 */ /* 0x000e64000021f000 */
[----:B-1----:R-:W-:-:S04]  /*0780*/  IMAD.MOV R6, RZ, RZ, -R3 ;  /* 0x000000ffff067224 */ /* 0x002fc800078e0a03 */
[----:B------:R-:W-:Y:S01]  /*0790*/  IMAD R5, R6, R7, RZ ;  /* 0x0000000706057224 */ /* 0x000fe200078e02ff */
[----:B------:R-:W-:-:S03]  /*07a0*/  IABS R6, R9 ;  /* 0x0000000900067213 */ /* 0x000fc60000000000 */
[----:B------:R-:W-:-:S04]  /*07b0*/  IMAD.HI.U32 R2, R3, R5, R2 ;  /* 0x0000000503027227 */ /* 0x000fc800078e0002 */
[----:B------:R-:W-:Y:S02]  /*07c0*/  IMAD.MOV.U32 R3, RZ, RZ, R4 ;  /* 0x000000ffff037224 */ /* 0x000fe400078e0004 */
[----:B------:R-:W-:Y:S02]  /*07d0*/  IMAD.MOV R0, RZ, RZ, -R6 ;  /* 0x000000ffff007224 */ /* 0x000fe400078e0a06 */
[----:B------:R-:W-:Y:S01]  /*07e0*/  IMAD.HI.U32 R2, R2, R3, RZ ;  /* 0x0000000302027227 */ /* 0x000fe200078e00ff */
[----:B------:R-:W1:Y:S03]  /*07f0*/  I2F.RP R6, R16 ;  /* 0x0000001000067306 */ /* 0x000e660000209400 */
[----:B------:R-:W-:-:S05]  /*0800*/  IMAD R0, R2, R0, R3 ;  /* 0x0000000002007224 */ /* 0x000fca00078e0203 */
[----:B------:R-:W-:Y:S01]  /*0810*/  ISETP.GT.U32.AND P1, PT, R7, R0, PT ;  /* 0x000000000700720c */ /* 0x000fe20003f24070 */
[----:B------:R-:W2:Y:S08]  /*0820*/  I2F.RP R3, R17 ;  /* 0x0000001100037306 */ /* 0x000eb00000209400 */
[----:B-1----:R-:W1:Y:S04]  /*0830*/  MUFU.RCP R6, R6 ;  /* 0x0000000600067308 */ /* 0x002e680000001000 */
[----:B------:R-:W-:-:S02]  /*0840*/  @!P1 IMAD.IADD R0, R0, 0x1, -R7 ;  /* 0x0000000100009824 */ /* 0x000fc400078e0a07 */
[----:B------:R-:W-:Y:S01]  /*0850*/  @!P1 VIADD R2, R2, 0x1 ;  /* 0x0000000102029836 */ /* 0x000fe20000000000 */
[----:B------:R-:W-:Y:S01]  /*0860*/  ISETP.NE.AND P1, PT, R9, RZ, PT ;  /* 0x000000ff0900720c */ /* 0x000fe20003f25270 */
[----:B--2---:R-:W2:Y:S01]  /*0870*/  MUFU.RCP R3, R3 ;  /* 0x0000000300037308 */ /* 0x004ea20000001000 */
[----:B------:R-:W-:Y:S02]  /*0880*/  ISETP.GE.U32.AND P0, PT, R0, R7, PT ;  /* 0x000000070000720c */ /* 0x000fe40003f06070 */
[----:B------:R-:W-:-:S04]  /*0890*/  LOP3.LUT R0, R10, R9, RZ, 0x3c, !PT ;  /* 0x000000090a007212 */ /* 0x000fc800078e3cff */
[----:B------:R-:W-:Y:S01]  /*08a0*/  ISETP.GE.AND P2, PT, R0, RZ, PT ;  /* 0x000000ff0000720c */ /* 0x000fe20003f46270 */
[----:B-1----:R-:W-:-:S04]  /*08b0*/  VIADD R4, R6, 0xffffffe ;  /* 0x0ffffffe06047836 */ /* 0x002fc80000000000 */
[----:B------:R1:W3:Y:S02]  /*08c0*/  F2I.FTZ.U32.TRUNC.NTZ R5, R4 ;  /* 0x0000000400057305 */ /* 0x0002e4000021f000 */
[----:B------:R-:W-:-:S04]  /*08d0*/  @P0 VIADD R2, R2, 0x1 ;  /* 0x0000000102020836 */ /* 0x000fc80000000000 */
[----:B------:R-:W-:Y:S02]  /*08e0*/  IMAD.MOV.U32 R0, RZ, RZ, R2 ;  /* 0x000000ffff007224 */ /* 0x000fe400078e0002 */
[----:B--2---:R-:W-:Y:S02]  /*08f0*/  VIADD R2, R3, 0xffffffe ;  /* 0x0ffffffe03027836 */ /* 0x004fe40000000000 */
[----:B------:R-:W-:Y:S01]  /*0900*/  @!P2 IMAD.MOV R0, RZ, RZ, -R0 ;  /* 0x000000ffff00a224 */ /* 0x000fe200078e0a00 */
[----:B------:R-:W-:Y:S01]  /*0910*/  @!P1 LOP3.LUT R0, RZ, R9, RZ, 0x33, !PT ;  /* 0x00000009ff009212 */ /* 0x000fe200078e33ff */
[----:B------:R-:W2:Y:S01]  /*0920*/  F2I.FTZ.U32.TRUNC.NTZ R3, R2 ;  /* 0x0000000200037305 */ /* 0x000ea2000021f000 */
[----:B-1----:R-:W-:Y:S02]  /*0930*/  IMAD.MOV.U32 R4, RZ, RZ, RZ ;  /* 0x000000ffff047224 */ /* 0x002fe400078e00ff */
[----:B------:R-:W-:Y:S01]  /*0940*/  LEA R74, R0, UR4, 0x6 ;  /* 0x00000004004a7c11 */ /* 0x000fe2000f8e30ff */
[----:B---3--:R-:W-:-:S02]  /*0950*/  IMAD.MOV R7, RZ, RZ, -R5 ;  /* 0x000000ffff077224 */ /* 0x008fc400078e0a05 */
[----:B------:R-:W-:Y:S01]  /*0960*/  IMAD.MOV R0, RZ, RZ, -R0 ;  /* 0x000000ffff007224 */ /* 0x000fe200078e0a00 */
[----:B------:R-:W-:Y:S01]  /*0970*/  LOP3.LUT R74, R74, R77, RZ, 0xfc, !PT ;  /* 0x0000004d4a4a7212 */ /* 0x000fe200078efcff */
[----:B------:R-:W-:Y:S02]  /*0980*/  IMAD R7, R7, R16, RZ ;  /* 0x0000001007077224 */ /* 0x000fe400078e02ff */
[----:B------:R-:W-:Y:S01]  /*0990*/  IMAD R0, R9, R0, R10 ;  /* 0x0000000009007224 */ /* 0x000fe200078e020a */
[----:B------:R-:W-:Y:S01]  /*09a0*/  IABS R6, R74 ;  /* 0x0000004a00067213 */ /* 0x000fe20000000000 */
[----:B------:R-:W-:Y:S01]  /*09b0*/  IMAD.HI.U32 R5, R5, R7, R4 ;  /* 0x0000000705057227 */ /* 0x000fe200078e0004 */
[C---:B------:R-:W-:Y:S02]  /*09c0*/  LOP3.LUT R140, R74.reuse, 0x2, RZ, 0xfc, !PT ;  /* 0x000000024a8c7812 */ /* 0x040fe400078efcff */
[C---:B------:R-:W-:Y:S01]  /*09d0*/  LOP3.LUT R139, R74.reuse, 0x4, RZ, 0xfc, !PT ;  /* 0x000000044a8b7812 */ /* 0x040fe200078efcff */
[----:B--2---:R-:W-:Y:S01]  /*09e0*/  IMAD.MOV R11, RZ, RZ, -R3 ;  /* 0x000000ffff0b7224 */ /* 0x004fe200078e0a03 */
[C---:B------:R-:W-:Y:S01]  /*09f0*/  LOP3.LUT R138, R74.reuse, 0x6, RZ, 0xfc, !PT ;  /* 0x000000064a8a7812 */ /* 0x040fe200078efcff */
[----:B------:R-:W-:Y:S01]  /*0a00*/  IMAD.HI.U32 R2, R5, R6, RZ ;  /* 0x0000000605027227 */ /* 0x000fe200078e00ff */
[----:B------:R-:W-:-:S02]  /*0a10*/  LOP3.LUT R137, R74, 0x8, RZ, 0xfc, !PT ;  /* 0x000000084a897812 */ /* 0x000fc400078efcff */
[----:B------:R-:W-:Y:S01]  /*0a20*/  IABS R13, R138 ;  /* 0x0000008a000d7213 */ /* 0x000fe20000000000 */
[----:B------:R-:W-:Y:S01]  /*0a30*/  IMAD.MOV.U32 R4, RZ, RZ, R11 ;  /* 0x000000ffff047224 */ /* 0x000fe200078e000b */
[----:B------:R-:W-:Y:S01]  /*0a40*/  IABS R11, R139 ;  /* 0x0000008b000b7213 */ /* 0x000fe20000000000 */
[----:B------:R-:W-:Y:S01]  /*0a50*/  IMAD.MOV R9, RZ, RZ, -R2 ;  /* 0x000000ffff097224 */ /* 0x000fe200078e0a02 */
[----:B------:R-:W-:Y:S01]  /*0a60*/  IABS R19, R137 ;  /* 0x0000008900137213 */ /* 0x000fe20000000000 */
[----:B------:R-:W-:Y:S01]  /*0a70*/  IMAD R7, R4, R17, RZ ;  /* 0x0000001104077224 */ /* 0x000fe200078e02ff */
[C---:B------:R-:W-:Y:S01]  /*0a80*/  LOP3.LUT R136, R74.reuse, 0xa, RZ, 0xfc, !PT ;  /* 0x0000000a4a887812 */ /* 0x040fe200078efcff */
[----:B------:R-:W-:Y:S01]  /*0a90*/  IMAD.MOV.U32 R2, RZ, RZ, RZ ;  /* 0x000000ffff027224 */ /* 0x000fe200078e00ff */
[----:B------:R-:W-:Y:S01]  /*0aa0*/  LOP3.LUT R135, R74, 0xc, RZ, 0xfc, !PT ;  /* 0x0000000c4a877812 */ /* 0x000fe200078efcff */
[----:B------:R-:W-:Y:S01]  /*0ab0*/  IMAD R6, R16, R9, R6 ;  /* 0x0000000910067224 */ /* 0x000fe200078e0206 */
[----:B------:R-:W-:Y:S01]  /*0ac0*/  IABS R9, R140 ;  /* 0x0000008c00097213 */ /* 0x000fe20000000000 */
[----:B------:R-:W-:Y:S01]  /*0ad0*/  IMAD.HI.U32 R2, R3, R7, R2 ;  /* 0x0000000703027227 */ /* 0x000fe200078e0002 */
[----:B------:R-:W-:-:S02]  /*0ae0*/  LOP3.LUT R134, R74, 0xe, RZ, 0xfc, !PT ;  /* 0x0000000e4a867812 */ /* 0x000fc400078efcff */
[----:B------:R-:W-:Y:S01]  /*0af0*/  ISETP.GT.U32.AND P1, PT, R16, R6, PT ;  /* 0x000000061000720c */ /* 0x000fe20003f24070 */
[----:B------:R-:W-:Y:S02]  /*0b00*/  IMAD.IADD R3, R8, 0x1, R0 ;  /* 0x0000000108037824 */ /* 0x000fe400078e0200 */
[----:B------:R-:W-:-:S04]  /*0b10*/  IMAD.HI.U32 R4, R5, R11, RZ ;  /* 0x0000000b05047227 */ /* 0x000fc800078e00ff */
[----:B------:R-:W-:Y:S02]  /*0b20*/  IMAD R0, R3, 0x40, R34 ;  /* 0x0000004003007824 */ /* 0x000fe400078e0222 */
[----:B------:R-:W-:-:S03]  /*0b30*/  IMAD.HI.U32 R3, R5, R9, RZ ;  /* 0x0000000905037227 */ /* 0x000fc600078e00ff */
[----:B------:R-:W-:Y:S01]  /*0b40*/  IABS R8, R0 ;  /* 0x0000000000087213 */ /* 0x000fe20000000000 */
[----:B------:R-:W-:Y:S02]  /*0b50*/  IMAD.MOV R10, RZ, RZ, -R3 ;  /* 0x000000ffff0a7224 */ /* 0x000fe400078e0a03 */
[----:B------:R-:W-:Y:S02]  /*0b60*/  IMAD.MOV R12, RZ, RZ, -R4 ;  /* 0x000000ffff0c7224 */ /* 0x000fe400078e0a04 */
[----:B------:R-:W-:-:S04]  /*0b70*/  IMAD.HI.U32 R2, R2, R8, RZ ;  /* 0x0000000802027227 */ /* 0x000fc800078e00ff */
[----:B------:R-:W-:Y:S02]  /*0b80*/  IMAD.MOV R3, RZ, RZ, -R2 ;  /* 0x000000ffff037224 */ /* 0x000fe400078e0a02 */
[----:B------:R-:W-:-:S04]  /*0b90*/  IMAD.HI.U32 R7, R5, R13, RZ ;  /* 0x0000000d05077227 */ /* 0x000fc800078e00ff */
[----:B------:R-:W-:Y:S02]  /*0ba0*/  IMAD R4, R17, R3, R8 ;  /* 0x0000000311047224 */ /* 0x000fe400078e0208 */
[----:B------:R-:W-:-:S03]  /*0bb0*/  IMAD.HI.U32 R2, R5, R19, RZ ;  /* 0x0000001305027227 */ /* 0x000fc600078e00ff */
[----:B------:R-:W-:Y:S01]  /*0bc0*/  ISETP.GT.U32.AND P0, PT, R17, R4, PT ;  /* 0x000000041100720c */ /* 0x000fe20003f04070 */
[----:B------:R-:W-:Y:S02]  /*0bd0*/  IMAD.MOV R18, RZ, RZ, -R7 ;  /* 0x000000ffff127224 */ /* 0x000fe400078e0a07 */
[C---:B------:R-:W-:Y:S01]  /*0be0*/  IMAD R8, R16.reuse, R12, R11 ;  /* 0x0000000c10087224 */ /* 0x040fe200078e020b */
[----:B------:R-:W-:Y:S01]  /*0bf0*/  IABS R11, R136 ;  /* 0x00000088000b7213 */ /* 0x000fe20000000000 */
[C---:B------:R-:W-:Y:S01]  /*0c00*/  IMAD R7, R16.reuse, R10, R9 ;  /* 0x0000000a10077224 */ /* 0x040fe200078e0209 */
[----:B------:R-:W-:Y:S01]  /*0c10*/  IABS R12, R135 ;  /* 0x00000087000c7213 */ /* 0x000fe20000000000 */
[----:B------:R-:W-:Y:S01]  /*0c20*/  IMAD.MOV R2, RZ, RZ, -R2 ;  /* 0x000000ffff027224 */ /* 0x000fe200078e0a02 */
[C---:B------:R-:W-:Y:S01]  /*0c30*/  ISETP.GT.U32.AND P5, PT, R16.reuse, R8, PT ;  /* 0x000000081000720c */ /* 0x040fe20003fa4070 */
[C---:B------:R-:W-:Y:S01]  /*0c40*/  IMAD R9, R16.reuse, R18, R13 ;  /* 0x0000001210097224 */ /* 0x040fe200078e020d */
[C---:B------:R-:W-:Y:S01]  /*0c50*/  ISETP.GT.U32.AND P3, PT, R16.reuse, R7, PT ;  /* 0x000000071000720c */ /* 0x040fe20003f64070 */
[----:B------:R-:W-:Y:S01]  /*0c60*/  IMAD R10, R16, R2, R19 ;  /* 0x00000002100a7224 */ /* 0x000fe200078e0213 */
[----:B------:R-:W-:Y:S01]  /*0c70*/  IABS R13, R134 ;  /* 0x00000086000d7213 */ /* 0x000fe20000000000 */
[----:B------:R-:W-:Y:S01]  /*0c80*/  @!P0 IMAD.IADD R4, R4, 0x1, -R17 ;  /* 0x0000000104048824 */ /* 0x000fe200078e0a11 */
[C---:B------:R-:W-:Y:S01]  /*0c90*/  ISETP.GT.U32.AND P2, PT, R16.reuse, R9, PT ;  /* 0x000000091000720c */ /* 0x040fe20003f44070 */
[----:B------:R-:W-:Y:S01]  /*0ca0*/  IMAD.HI.U32 R2, R5, R11, RZ ;  /* 0x0000000b05027227 */ /* 0x000fe200078e00ff */
[----:B------:R-:W-:Y:S01]  /*0cb0*/  ISETP.GT.U32.AND P4, PT, R16, R10, PT ;  /* 0x0000000a1000720c */ /* 0x000fe20003f84070 */
[----:B------:R-:W1:Y:S01]  /*0cc0*/  LDS R18, [UR9] ;  /* 0x00000009ff127984 */ /* 0x000e620008000800 */
[----:B------:R-:W-:Y:S01]  /*0cd0*/  ISETP.GT.U32.AND P0, PT, R17, R4, PT ;  /* 0x000000041100720c */ /* 0x000fe20003f04070 */
[----:B------:R-:W-:-:S04]  /*0ce0*/  IMAD.HI.U32 R3, R5, R12, RZ ;  /* 0x0000000c05037227 */ /* 0x000fc800078e00ff */
[----:B------:R-:W-:Y:S02]  /*0cf0*/  IMAD.MOV R2, RZ, RZ, -R2 ;  /* 0x000000ffff027224 */ /* 0x000fe400078e0a02 */
[----:B------:R-:W-:Y:S02]  /*0d00*/  IMAD.MOV R3, RZ, RZ, -R3 ;  /* 0x000000ffff037224 */ /* 0x000fe400078e0a03 */
[----:B------:R-:W-:Y:S02]  /*0d10*/  IMAD R11, R16, R2, R11 ;  /* 0x00000002100b7224 */ /* 0x000fe400078e020b */
[----:B------:R-:W-:-:S04]  /*0d20*/  IMAD.HI.U32 R5, R5, R13, RZ ;  /* 0x0000000d05057227 */ /* 0x000fc800078e00ff */
[----:B------:R-:W-:Y:S02]  /*0d30*/  IMAD R12, R16, R3, R12 ;  /* 0x00000003100c7224 */ /* 0x000fe400078e020c */
[----:B------:R-:W-:Y:S01]  /*0d40*/  @!P0 IMAD.IADD R4, R4, 0x1, -R17 ;  /* 0x0000000104048824 */ /* 0x000fe200078e0a11 */
[----:B------:R-:W-:Y:S01]  /*0d50*/  ISETP.GT.U32.AND P0, PT, R16, R11, PT ;  /* 0x0000000b1000720c */ /* 0x000fe20003f04070 */
[----:B------:R-:W-:Y:S01]  /*0d60*/  IMAD.MOV R5, RZ, RZ, -R5 ;  /* 0x000000ffff057224 */ /* 0x000fe200078e0a05 */
[----:B------:R-:W2:Y:S01]  /*0d70*/  LDC.64 R2, c[0x0][0x3a0] ;  /* 0x0000e800ff027b82 */ /* 0x000ea20000000a00 */
[--C-:B------:R-:W-:Y:S01]  /*0d80*/  @!P1 IMAD.IADD R6, R6, 0x1, -R16.reuse ;  /* 0x0000000106069824 */ /* 0x100fe200078e0a10 */
[C---:B------:R-:W-:Y:S01]  /*0d90*/  ISETP.GT.U32.AND P1, PT, R16.reuse, R12, PT ;  /* 0x0000000c1000720c */ /* 0x040fe20003f24070 */
[----:B------:R-:W-:Y:S02]  /*0da0*/  @!P3 IMAD.IADD R7, R7, 0x1, -R16 ;  /* 0x000000010707b824 */ /* 0x000fe400078e0a10 */
[----:B------:R-:W-:-:S02]  /*0db0*/  IMAD R13, R16, R5, R13 ;  /* 0x00000005100d7224 */ /* 0x000fc400078e020d */
[--C-:B------:R-:W-:Y:S01]  /*0dc0*/  @!P2 IMAD.IADD R9, R9, 0x1, -R16.reuse ;  /* 0x000000010909a824 */ /* 0x100fe200078e0a10 */
[----:B------:R-:W-:Y:S01]  /*0dd0*/  ISETP.GT.U32.AND P2, PT, R16, R7, PT ;  /* 0x000000071000720c */ /* 0x000fe20003f44070 */
[--C-:B------:R-:W-:Y:S01]  /*0de0*/  @!P5 IMAD.IADD R8, R8, 0x1, -R16.reuse ;  /* 0x000000010808d824 */ /* 0x100fe200078e0a10 */
[----:B------:R-:W-:Y:S01]  /*0df0*/  ISETP.GT.U32.AND P3, PT, R16, R13, PT ;  /* 0x0000000d1000720c */ /* 0x000fe20003f64070 */
[--C-:B------:R-:W-:Y:S01]  /*0e00*/  @!P4 IMAD.IADD R10, R10, 0x1, -R16.reuse ;  /* 0x000000010a0ac824 */ /* 0x100fe200078e0a10 */
[C---:B------:R-:W-:Y:S01]  /*0e10*/  ISETP.GT.U32.AND P5, PT, R16.reuse, R6, PT ;  /* 0x000000061000720c */ /* 0x040fe20003fa4070 */
[--C-:B------:R-:W-:Y:S01]  /*0e20*/  @!P0 IMAD.IADD R11, R11, 0x1, -R16.reuse ;  /* 0x000000010b0b8824 */ /* 0x100fe200078e0a10 */
[----:B------:R-:W-:Y:S01]  /*0e30*/  ISETP.GT.U32.AND P4, PT, R16, R8, PT ;  /* 0x000000081000720c */ /* 0x000fe20003f84070 */
[----:B------:R-:W-:Y:S01]  /*0e40*/  @!P1 IMAD.IADD R12, R12, 0x1, -R16 ;  /* 0x000000010c0c9824 */ /* 0x000fe200078e0a10 */
[----:B------:R-:W-:Y:S01]  /*0e50*/  ISETP.GT.U32.AND P0, PT, R16, R9, PT ;  /* 0x000000091000720c */ /* 0x000fe20003f04070 */
[----:B------:R-:W-:Y:S01]  /*0e60*/  IMAD.SHL.U32 R5, R50, 0x200000, RZ ;  /* 0x0020000032057824 */ /* 0x000fe200078e00ff */
[----:B------:R-:W-:-:S02]  /*0e70*/  ISETP.GT.U32.AND P1, PT, R16, R11, PT ;  /* 0x0000000b1000720c */ /* 0x000fc40003f24070 */
[----:B-1----:R-:W-:Y:S01]  /*0e80*/  R2UR UR8, R18 ;  /* 0x00000000120872ca */ /* 0x002fe200000e0000 */
[--C-:B------:R-:W-:Y:S01]  /*0e90*/  @!P2 IMAD.IADD R7, R7, 0x1, -R16.reuse ;  /* 0x000000010707a824 */ /* 0x100fe200078e0a10 */
[C---:B------:R-:W-:Y:S01]  /*0ea0*/  ISETP.GT.U32.AND P2, PT, R16.reuse, R12, PT ;  /* 0x0000000c1000720c */ /* 0x040fe20003f44070 */
[--C-:B------:R-:W-:Y:S01]  /*0eb0*/  @!P3 IMAD.IADD R13, R13, 0x1, -R16.reuse ;  /* 0x000000010d0db824 */ /* 0x100fe200078e0a10 */
[----:B------:R-:W-:Y:S01]  /*0ec0*/  ISETP.GT.U32.AND P3, PT, R16, R10, PT ;  /* 0x0000000a1000720c */ /* 0x000fe20003f64070 */
[--C-:B------:R-:W-:Y:S01]  /*0ed0*/  @!P5 IMAD.IADD R6, R6, 0x1, -R16.reuse ;  /* 0x000000010606d824 */ /* 0x100fe200078e0a10 */
[----:B------:R-:W-:Y:S01]  /*0ee0*/  LOP3.LUT R5, R5, 0x600000, RZ, 0xc0, !PT ;  /* 0x0060000005057812 */ /* 0x000fe200078ec0ff */
[--C-:B------:R-:W-:Y:S01]  /*0ef0*/  @!P4 IMAD.IADD R8, R8, 0x1, -R16.reuse ;  /* 0x000000010808c824 */ /* 0x100fe200078e0a10 */
[----:B------:R-:W-:Y:S01]  /*0f00*/  ISETP.GE.AND P4, PT, R0, RZ, PT ;  /* 0x000000ff0000720c */ /* 0x000fe20003f86270 */
[--C-:B------:R-:W-:Y:S01]  /*0f10*/  @!P0 IMAD.IADD R9, R9, 0x1, -R16.reuse ;  /* 0x0000000109098824 */ /* 0x100fe200078e0a10 */
[----:B------:R-:W-:Y:S01]  /*0f20*/  ISETP.GT.U32.AND P5, PT, R16, R13, PT ;  /* 0x0000000d1000720c */ /* 0x000fe20003fa4070 */
[----:B------:R-:W-:Y:S01]  /*0f30*/  IMAD.MOV.U32 R38, RZ, RZ, R7 ;  /* 0x000000ffff267224 */ /* 0x000fe200078e0007 */
[----:B------:R-:W-:Y:S01]  /*0f40*/  ISETP.NE.AND P0, PT, R14, RZ, PT ;  /* 0x000000ff0e00720c */ /* 0x000fe20003f05270 */
[----:B--2---:R-:W-:Y:S01]  /*0f50*/  VIADD R75, R2, 0x3f ;  /* 0x0000003f024b7836 */ /* 0x004fe20000000000 */
[----:B------:R-:W-:Y:S01]  /*0f60*/  R2UR UR10, R5 ;  /* 0x00000000050a72ca */ /* 0x000fe200000e0000 */
[--C-:B------:R-:W-:Y:S01]  /*0f70*/  @!P2 IMAD.IADD R12, R12, 0x1, -R16.reuse ;  /* 0x000000010c0ca824 */ /* 0x100fe200078e0a10 */
[----:B------:R-:W-:Y:S01]  /*0f80*/  ISETP.GE.AND P2, PT, R140, RZ, PT ;  /* 0x000000ff8c00720c */ /* 0x000fe20003f46270 */
[--C-:B------:R-:W-:Y:S01]  /*0f90*/  @!P3 IMAD.IADD R10, R10, 0x1, -R16.reuse ;  /* 0x000000010a0ab824 */ /* 0x100fe200078e0a10 */
[----:B------:R-:W-:Y:S01]  /*0fa0*/  ISETP.GE.AND P3, PT, R74, RZ, PT ;  /* 0x000000ff4a00720c */ /* 0x000fe20003f66270 */
[----:B------:R-:W-:Y:S01]  /*0fb0*/  @!P1 IMAD.IADD R11, R11, 0x1, -R16 ;  /* 0x000000010b0b9824 */ /* 0x000fe200078e0a10 */
[----:B------:R-:W-:Y:S01]  /*0fc0*/  LOP3.LUT R5, R77, 0x8, RZ, 0xfc, !PT ;  /* 0x000000084d057812 */ /* 0x000fe200078efcff */
[----:B------:R-:W-:Y:S01]  /*0fd0*/  @!P4 IMAD.MOV R4, RZ, RZ, -R4 ;  /* 0x000000ffff04c224 */ /* 0x000fe200078e0a04 */
[----:B------:R-:W-:Y:S01]  /*0fe0*/  ISETP.GT.AND P1, PT, R75, 0x3f, PT ;  /* 0x0000003f4b00780c */ /* 0x000fe20003f24270 */
[----:B------:R-:W-:Y:S01]  /*0ff0*/  @!P5 IMAD.IADD R13, R13, 0x1, -R16 ;  /* 0x000000010d0dd824 */ /* 0x000fe200078e0a10 */
[----:B------:R-:W-:Y:S01]  /*1000*/  ISETP.GE.AND P5, PT, R139, RZ, PT ;  /* 0x000000ff8b00720c */ /* 0x000fe20003fa6270 */
[----:B------:R-:W-:Y:S01]  /*1010*/  IMAD.MOV.U32 R46, RZ, RZ, R9 ;  /* 0x000000ffff2e7224 */ /* 0x000fe200078e0009 */
[----:B------:R-:W-:Y:S01]  /*1020*/  @!P0 LOP3.LUT R4, RZ, R14, RZ, 0x33, !PT ;  /* 0x0000000eff048212 */ /* 0x000fe200078e33ff */
[----:B------:R-:W-:Y:S01]  /*1030*/  IMAD.MOV.U32 R44, RZ, RZ, R11 ;  /* 0x000000ffff2c7224 */ /* 0x000fe200078e000b */
[----:B------:R-:W-:Y:S01]  /*1040*/  ISETP.GE.AND P0, PT, R138, RZ, PT ;  /* 0x000000ff8a00720c */ /* 0x000fe20003f06270 */
[----:B------:R-:W-:Y:S01]  /*1050*/  @!P2 IMAD.MOV R38, RZ, RZ, -R38 ;  /* 0x000000ffff26a224 */ /* 0x000fe200078e0a26 */
[----:B------:R-:W-:Y:S01]  /*1060*/  ISETP.GE.AND P2, PT, R136, RZ, PT ;  /* 0x000000ff8800720c */ /* 0x000fe20003f46270 */
[----:B------:R-:W-:Y:S01]  /*1070*/  @!P3 IMAD.MOV R6, RZ, RZ, -R6 ;  /* 0x000000ffff06b224 */ /* 0x000fe200078e0a06 */
[----:B------:R-:W-:Y:S01]  /*1080*/  ISETP.GE.AND P3, PT, R137, RZ, PT ;  /* 0x000000ff8900720c */ /* 0x000fe20003f66270 */
[----:B------:R-:W-:Y:S01]  /*1090*/  UIADD3 UR10, UPT, UPT, UR8, UR10, URZ ;  /* 0x0000000a080a7290 */ /* 0x000fe2000fffe0ff */
[----:B------:R-:W-:Y:S01]  /*10a0*/  ISETP.LT.AND P4, PT, R5, R2, P1 ;  /* 0x000000020500720c */ /* 0x000fe20000f81270 */
[----:B------:R-:W-:Y:S01]  /*10b0*/  IMAD R73, R4, R3, RZ ;  /* 0x0000000304497224 */ /* 0x000fe200078e02ff */
[----:B------:R-:W-:Y:S01]  /*10c0*/  LOP3.LUT R5, R77, 0x10, RZ, 0xfc, !PT ;  /* 0x000000104d057812 */ /* 0x000fe200078efcff */
[----:B------:R-:W-:Y:S01]  /*10d0*/  @!P5 IMAD.MOV R8, RZ, RZ, -R8 ;  /* 0x000000ffff08d224 */ /* 0x000fe200078e0a08 */
[----:B------:R-:W-:Y:S01]  /*10e0*/  BAR.SYNC.DEFER_BLOCKING 0x0 ;  /* 0x0000000000007b1d */ /* 0x000fe20000010000 */
[----:B------:R-:W-:-:S02]  /*10f0*/  ISETP.GE.AND P5, PT, R134, RZ, PT ;  /* 0x000000ff8600720c */ /* 0x000fc40003fa6270 */
[----:B------:R-:W-:Y:S01]  /*1100*/  @!P0 IMAD.MOV R46, RZ, RZ, -R46 ;  /* 0x000000ffff2e8224 */ /* 0x000fe200078e0a2e */
[----:B------:R-:W-:Y:S01]  /*1110*/  ISETP.GE.AND P0, PT, R135, RZ, PT ;  /* 0x000000ff8700720c */ /* 0x000fe20003f06270 */
[----:B------:R-:W-:Y:S01]  /*1120*/  @!P2 IMAD.MOV R44, RZ, RZ, -R44 ;  /* 0x000000ffff2ca224 */ /* 0x000fe200078e0a2c */
[----:B------:R-:W-:Y:S01]  /*1130*/  LOP3.LUT R7, R77, 0xa, RZ, 0xfc, !PT ;  /* 0x0000000a4d077812 */ /* 0x000fe200078efcff */
[----:B------:R-:W-:Y:S01]  /*1140*/  @!P3 IMAD.MOV R10, RZ, RZ, -R10 ;  /* 0x000000ffff0ab224 */ /* 0x000fe200078e0a0a */
[----:B------:R-:W-:Y:S01]  /*1150*/  ISETP.LT.AND P2, PT, R5, R2, P1 ;  /* 0x000000020500720c */ /* 0x000fe20000f41270 */
[----:B------:R-:W-:Y:S01]  /*1160*/  IMAD R5, R77, R28, RZ ;  /* 0x0000001c4d057224 */ /* 0x000fe200078e02ff */
[----:B------:R-:W-:Y:S02]  /*1170*/  ISETP.LT.AND P3, PT, R7, R2, P1 ;  /* 0x000000020700720c */ /* 0x000fe40000f61270 */
[----:B------:R-:W-:Y:S01]  /*1180*/  LOP3.LUT R11, RZ, R15, RZ, 0x33, !PT ;  /* 0x0000000fff0b7212 */ /* 0x000fe200078e33ff */
[----:B------:R-:W-:-:S02]  /*1190*/  IMAD R7, R28, 0x2, R5 ;  /* 0x000000021c077824 */ /* 0x000fc400078e0205 */
[----:B------:R-:W-:Y:S01]  /*11a0*/  @!P5 IMAD.MOV R13, RZ, RZ, -R13 ;  /* 0x000000ffff0dd224 */ /* 0x000fe200078e0a0d */
[----:B------:R-:W-:Y:S01]  /*11b0*/  ISETP.NE.AND P5, PT, R15, RZ, PT ;  /* 0x000000ff0f00720c */ /* 0x000fe20003fa5270 */
[----:B------:R-:W-:Y:S01]  /*11c0*/  @!P0 IMAD.MOV R12, RZ, RZ, -R12 ;  /* 0x000000ffff0c8224 */ /* 0x000fe200078e0a0c */
[----:B------:R-:W-:Y:S01]  /*11d0*/  LOP3.LUT P0, RZ, R141, 0x7f, RZ, 0xc0, !PT ;  /* 0x0000007f8dff7812 */ /* 0x000fe2000780c0ff */
[C---:B------:R-:W-:Y:S01]  /*11e0*/  IMAD R9, R28.reuse, 0x2, R7 ;  /* 0x000000021c097824 */ /* 0x040fe200078e0207 */
[C---:B------:R-:W-:Y:S02]  /*11f0*/  SEL R36, R11.reuse, R6, !P5 ;  /* 0x000000060b247207 */ /* 0x040fe40006800000 */
[C---:B------:R-:W-:Y:S01]  /*1200*/  SEL R38, R11.reuse, R38, !P5 ;  /* 0x000000260b267207 */ /* 0x040fe20006800000 */
[----:B------:R-:W-:Y:S01]  /*1210*/  IMAD R3, R28, 0x2, R9 ;  /* 0x000000021c037824 */ /* 0x000fe200078e0209 */
[C---:B------:R-:W-:Y:S02]  /*1220*/  SEL R42, R11.reuse, R8, !P5 ;  /* 0x000000080b2a7207 */ /* 0x040fe40006800000 */
[----:B------:R-:W-:-:S02]  /*1230*/  SEL R46, R11, R46, !P5 ;  /* 0x0000002e0b2e7207 */ /* 0x000fc40006800000 */
[C---:B------:R-:W-:Y:S02]  /*1240*/  SEL R40, R11.reuse, R10, !P5 ;  /* 0x0000000a0b287207 */ /* 0x040fe40006800000 */
[C---:B------:R-:W-:Y:S02]  /*1250*/  SEL R44, R11.reuse, R44, !P5 ;  /* 0x0000002c0b2c7207 */ /* 0x040fe40006800000 */
[C---:B------:R-:W-:Y:S02]  /*1260*/  SEL R32, R11.reuse, R12, !P5 ;  /* 0x0000000c0b207207 */ /* 0x040fe40006800000 */
[----:B------:R-:W-:Y:S01]  /*1270*/  SEL R30, R11, R13, !P5 ;  /* 0x0000000d0b1e7207 */ /* 0x000fe20006800000 */
[----:B----4-:R-:W-:Y:S06]  /*1280*/  @P6 BRA `(.L_x_5) ;  /* 0x0000000000186947 */ /* 0x010fec0003800000 */
[----:B------:R-:W-:Y:S01]  /*1290*/  ELECT P5, URZ, PT ;  /* 0x0000000000ff782f */ /* 0x000fe200038a0000 */
[----:B------:R-:W-:Y:S01]  /*12a0*/  IMAD.MOV.U32 R4, RZ, RZ, 0x1 ;  /* 0x00000001ff047424 */ /* 0x000fe200078e00ff */
[----:B------:R-:W-:Y:S01]  /*12b0*/  UMOV UR4, 0x40 ;  /* 0x0000004000047882 */ /* 0x000fe20000000000 */
[----:B------:R-:W-:Y:S01]  /*12c0*/  UVIRTCOUNT.DEALLOC.SMPOOL 0x80 ;  /* 0x000000800000784c */ /* 0x000fe20000000000 */
[----:B------:R-:W-:-:S09]  /*12d0*/  ULEA UR4, UR5, UR4, 0x18 ;  /* 0x0000000405047291 */ /* 0x000fd2000f8ec0ff */
[----:B------:R1:W-:Y:S03]  /*12e0*/  @P5 STS.U8 [UR4], R4 ;  /* 0x00000004ff005988 */ /* 0x0003e60008000004 */
.L_x_5:
[----:B------:R-:W-:Y:S01]  /*12f0*/  STTM.16dp32bit_t0_t15.x8 tmem[UR10], RZ ;  /* 0x000000ff000079ed */ /* 0x000fe2000898000a */
[----:B------:R-:W-:Y:S01]  /*1300*/  STTM.16dp32bit_t16_t31.x8 tmem[UR10+0x8], RZ ;  /* 0x000008ff000079ed */ /* 0x000fe200089a000a */
[----:B------:R-:W2:Y:S02]  /*1310*/  FENCE.VIEW.ASYNC.T ;  /* 0x00000000000073c6 */ /* 0x000ea40000000200 */
[----:B--2---:R-:W-:Y:S01]  /*1320*/  VOTEU.ALL UP0, P0 ;  /* 0x0000000000ff7886 */ /* 0x004fe20000000000 */
[----:B------:R-:W-:Y:S01]  /*1330*/  UMOV UR4, 0x1 ;  /* 0x0000000100047882 */ /* 0x000fe20000000000 */
[----:B------:R-:W-:Y:S01]  /*1340*/  VOTEU.ALL UP1, P0 ;  /* 0x0000000000ff7886 */ /* 0x000fe20000020000 */
[----:B------:R-:W-:Y:S01]  /*1350*/  IMAD.SHL.U32 R72, R73, 0x2, RZ ;  /* 0x0000000249487824 */ /* 0x000fe200078e00ff */
[----:B------:R-:W2:Y:S01]  /*1360*/  LDC.64 R20, c[0x0][0x3a8] ;  /* 0x0000ea00ff147b82 */ /* 0x000ea20000000a00 */
[----:B------:R-:W-:-:S04]  /*1370*/  @!UP0 UIADD3 UR6, UPT, UPT, -UR4, 0x100000, URZ ;  /* 0x0010000004068890 */ /* 0x000fc8000fffe1ff */
[----:B------:R-:W-:Y:S02]  /*1380*/  @!UP0 USHF.L.U32 UR7, UR6, 0xb, URZ ;  /* 0x0000000b06078899 */ /* 0x000fe400080006ff */
[----:B------:R-:W-:Y:S01]  /*1390*/  @!UP0 USHF.L.U32 UR6, UR6, 0x1, URZ ;  /* 0x0000000106068899 */ /* 0x000fe200080006ff */
[----:B------:R-:W-:Y:S01]  /*13a0*/  BAR.SYNC.DEFER_BLOCKING 0x0 ;  /* 0x0000000000007b1d */ /* 0x000fe20000010000 */
[----:B------:R-:W-:Y:S01]  /*13b0*/  IMAD R11, R28, 0x2, R3 ;  /* 0x000000021c0b7824 */ /* 0x000fe200078e0203 */
[----:B------:R-:W-:Y:S02]  /*13c0*/  IADD3 R18, P5, PT, R72, UR12, RZ ;  /* 0x0000000c48127c10 */ /* 0x000fe4000ffbe0ff */
[----:B------:R-:W-:Y:S01]  /*13d0*/  PRMT R45, RZ, 0x7610, R45 ;  /* 0x00007610ff2d7816 */ /* 0x000fe2000000002d */
[C---:B------:R-:W-:Y:S01]  /*13e0*/  IMAD R13, R28.reuse, 0x2, R11 ;  /* 0x000000021c0d7824 */ /* 0x040fe200078e020b */
[----:B------:R-:W-:Y:S01]  /*13f0*/  LEA.HI.X.SX32 R48, R73, UR13, 0x1, P5 ;  /* 0x0000000d49307c11 */ /* 0x000fe2000a8f0eff */
[----:B------:R-:W3:Y:S01]  /*1400*/  LDCU.64 UR16, c[0x0][0x380] ;  /* 0x00007000ff1077ac */ /* 0x000ee20008000a00 */
[----:B------:R-:W-:Y:S01]  /*1410*/  LEA R10, P5, R11, R18, 0x1 ;  /* 0x000000120b0a7211 */ /* 0x000fe200078a08ff */
[C---:B------:R-:W-:Y:S01]  /*1420*/  IMAD R23, R28.reuse, 0x2, R13 ;  /* 0x000000021c177824 */ /* 0x040fe200078e020d */
[----:B------:R-:W-:Y:S01]  /*1430*/  LOP3.LUT R15, R77, 0x12, RZ, 0xfc, !PT ;  /* 0x000000124d0f7812 */ /* 0x000fe200078efcff */
[----:B------:R-:W4:Y:S01]  /*1440*/  LDCU UR5, c[0x0][0x3b0] ;  /* 0x00007600ff0577ac */ /* 0x000f220008000800 */
[----:B------:R-:W-:Y:S01]  /*1450*/  LEA.HI.X.SX32 R11, R11, R48, 0x1, P5 ;  /* 0x000000300b0b7211 */ /* 0x000fe200028f0eff */
[----:B------:R-:W5:Y:S02]  /*1460*/  FENCE.VIEW.ASYNC.S ;  /* 0x00000000000073c6 */ /* 0x000f640000000000 */
[----:B-----5:R5:W1:Y:S02]  /*1470*/  @!UP1 SYNCS.EXCH.64 URZ, [UR11], UR6 ;  /* 0x000000060bff95b2 */ /* 0x020a640008000100 */
[----:B-1----:R-:W-:Y:S01]  /*1480*/  BAR.SYNC.DEFER_BLOCKING 0x0 ;  /* 0x0000000000007b1d */ /* 0x002fe20000010000 */
[----:B------:R-:W-:Y:S01]  /*1490*/  IMAD R17, R28, 0x4, R23 ;  /* 0x000000041c117824 */ /* 0x000fe200078e0217 */
[----:B------:R-:W-:-:S02]  /*14a0*/  LEA R12, P5, R13, R18, 0x1 ;  /* 0x000000120d0c7211 */ /* 0x000fc400078a08ff */
[----:B------:R-:W-:Y:S02]  /*14b0*/  PRMT R99, RZ, 0x7610, R99 ;  /* 0x00007610ff637816 */ /* 0x000fe40000000063 */
[----:B------:R-:W-:Y:S02]  /*14c0*/  LEA.HI.X.SX32 R13, R13, R48, 0x1, P5 ;  /* 0x000000300d0d7211 */ /* 0x000fe400028f0eff */
[----:B------:R-:W-:Y:S01]  /*14d0*/  PRMT R47, RZ, 0x7610, R47 ;  /* 0x00007610ff2f7816 */ /* 0x000fe2000000002f */
[----:B------:R1:W4:Y:S01]  /*14e0*/  @P4 LDG.E.U16 R45, desc[UR20][R10.64] ;  /* 0x000000140a2d4981 */ /* 0x000322000c1e1500 */
[----:B------:R-:W-:Y:S01]  /*14f0*/  ISETP.LT.AND P4, PT, R15, R2, P1 ;  /* 0x000000020f00720c */ /* 0x000fe20000f81270 */
[C---:B------:R-:W-:Y:S02]  /*1500*/  IMAD R15, R28.reuse, 0x2, R17 ;  /* 0x000000021c0f7824 */ /* 0x040fe400078e0211 */
[----:B------:R0:W4:Y:S01]  /*1510*/  @P3 LDG.E.U16 R99, desc[UR20][R12.64] ;  /* 0x000000140c633981 */ /* 0x000122000c1e1500 */
[----:B------:R-:W-:Y:S01]  /*1520*/  LOP3.LUT R31, R77, 0x18, RZ, 0xfc, !PT ;  /* 0x000000184d1f7812 */ /* 0x000fe200078efcff */
[----:B------:R-:W-:Y:S01]  /*1530*/  IMAD R27, R28, 0x2, R15 ;  /* 0x000000021c1b7824 */ /* 0x000fe200078e020f */
[----:B------:R-:W-:-:S02]  /*1540*/  LEA R14, P5, R15, R18, 0x1 ;  /* 0x000000120f0e7211 */ /* 0x000fc400078a08ff */
[----:B------:R-:W-:Y:S01]  /*1550*/  PRMT R101, RZ, 0x7610, R101 ;  /* 0x00007610ff657816 */ /* 0x000fe20000000065 */
[C---:B------:R-:W-:Y:S01]  /*1560*/  IMAD R19, R28.reuse, 0x2, R27 ;  /* 0x000000021c137824 */ /* 0x040fe200078e021b */
[----:B-1----:R-:W-:Y:S01]  /*1570*/  LEA R10, P3, R17, R18, 0x1 ;  /* 0x00000012110a7211 */ /* 0x002fe200078608ff */
[----:B--2---:R-:W-:Y:S01]  /*1580*/  IMAD R35, R77, R20, RZ ;  /* 0x000000144d237224 */ /* 0x004fe200078e02ff */
[-C--:B------:R-:W-:Y:S02]  /*1590*/  LEA.HI.X.SX32 R15, R15, R48.reuse, 0x1, P5 ;  /* 0x000000300f0f7211 */ /* 0x080fe400028f0eff */
[----:B------:R-:W-:Y:S01]  /*15a0*/  LEA.HI.X.SX32 R11, R17, R48, 0x1, P3 ;  /* 0x00000030110b7211 */ /* 0x000fe200018f0eff */
[----:B------:R-:W-:Y:S01]  /*15b0*/  IMAD R17, R28, 0x2, R19 ;  /* 0x000000021c117824 */ /* 0x000fe200078e0213 */
[----:B------:R-:W-:Y:S01]  /*15c0*/  ISETP.LT.AND P3, PT, R31, R2, P1 ;  /* 0x000000021f00720c */ /* 0x000fe20000f61270 */
[----:B------:R-:W-:Y:S01]  /*15d0*/  IMAD R37, R20, 0x2, R35 ;  /* 0x0000000214257824 */ /* 0x000fe200078e0223 */
[----:B------:R-:W-:Y:S01]  /*15e0*/  PRMT R51, RZ, 0x7610, R51 ;  /* 0x00007610ff337816 */ /* 0x000fe20000000033 */
[----:B------:R-:W-:Y:S01]  /*15f0*/  IMAD R25, R28, 0x2, R17 ;  /* 0x000000021c197824 */ /* 0x000fe200078e0211 */
[----:B------:R1:W2:Y:S01]  /*1600*/  @P2 LDG.E.U16 R47, desc[UR20][R10.64] ;  /* 0x000000140a2f2981 */ /* 0x0002a2000c1e1500 */
[----:B0-----:R-:W-:-:S02]  /*1610*/  LEA R12, P2, R17, R18, 0x1 ;  /* 0x00000012110c7211 */ /* 0x001fc400078408ff */
[----:B------:R-:W-:Y:S01]  /*1620*/  IMAD R57, R28, 0x2, R25 ;  /* 0x000000021c397824 */ /* 0x000fe200078e0219 */
[----:B------:R0:W2:Y:S01]  /*1630*/  @P4 LDG.E.U16 R101, desc[UR20][R14.64] ;  /* 0x000000140e654981 */ /* 0x0000a2000c1e1500 */
[----:B------:R-:W-:Y:S01]  /*1640*/  IMAD R37, R20, 0x2, R37 ;  /* 0x0000000214257824 */ /* 0x000fe200078e0225 */
[----:B------:R-:W-:Y:S01]  /*1650*/  LEA.HI.X.SX32 R13, R17, R48, 0x1, P2 ;  /* 0x00000030110d7211 */ /* 0x000fe200010f0eff */
[----:B------:R-:W-:Y:S01]  /*1660*/  IMAD R17, R28, 0x4, R57 ;  /* 0x000000041c117824 */ /* 0x000fe200078e0239 */
[C---:B------:R-:W-:Y:S01]  /*1670*/  LOP3.LUT R33, R77.reuse, 0x20, RZ, 0xfc, !PT ;  /* 0x000000204d217812 */ /* 0x040fe200078efcff */
[C---:B------:R-:W-:Y:S01]  /*1680*/  IMAD R125, R20.reuse, 0x2, R37 ;  /* 0x00000002147d7824 */ /* 0x040fe200078e0225 */
[C---:B------:R-:W-:Y:S01]  /*1690*/  LOP3.LUT R35, R77.reuse, 0x1a, RZ, 0xfc, !PT ;  /* 0x0000001a4d237812 */ /* 0x040fe200078efcff */
[----:B------:R3:W2:Y:S01]  /*16a0*/  @P3 LDG.E.U16 R51, desc[UR20][R12.64] ;  /* 0x000000140c333981 */ /* 0x0006a2000c1e1500 */
[----:B-1----:R-:W-:Y:S01]  /*16b0*/  LOP3.LUT R11, R77, 0xc, RZ, 0xfc, !PT ;  /* 0x0000000c4d0b7812 */ /* 0x002fe200078efcff */
[----:B------:R-:W-:Y:S01]  /*16c0*/  IMAD R125, R20, 0x2, R125 ;  /* 0x00000002147d7824 */ /* 0x000fe200078e027d */
[----:B0-----:R-:W-:-:S02]  /*16d0*/  LEA R14, P2, R17, R18, 0x1 ;  /* 0x00000012110e7211 */ /* 0x001fc400078408ff */
[----:B------:R-:W-:Y:S01]  /*16e0*/  ISETP.LT.AND P3, PT, R35, R2, P1 ;  /* 0x000000022300720c */ /* 0x000fe20000f61270 */
[----:B------:R-:W-:Y:S01]  /*16f0*/  IMAD R55, R20, 0x2, R125 ;  /* 0x0000000214377824 */ /* 0x000fe200078e027d */
[----:B------:R-:W-:Y:S01]  /*1700*/  LEA.HI.X.SX32 R15, R17, R48, 0x1, P2 ;  /* 0x00000030110f7211 */ /* 0x000fe200010f0eff */
[----:B------:R-:W-:Y:S01]  /*1710*/  IMAD R17, R28, 0x2, R17 ;  /* 0x000000021c117824 */ /* 0x000fe200078e0211 */
[----:B------:R-:W-:Y:S01]  /*1720*/  LEA R10, P5, R25, R18, 0x1 ;  /* 0x00000012190a7211 */ /* 0x000fe200078a08ff */
[----:B------:R-:W-:Y:S01]  /*1730*/  IMAD R53, R20, 0x2, R55 ;  /* 0x0000000214357824 */ /* 0x000fe200078e0237 */
[-C--:B------:R-:W-:Y:S01]  /*1740*/  ISETP.LT.AND P4, PT, R33, R2.reuse, P1 ;  /* 0x000000022100720c */ /* 0x080fe20000f81270 */
[----:B------:R-:W-:Y:S01]  /*1750*/  IMAD R59, R28, 0x2, R17 ;  /* 0x000000021c3b7824 */ /* 0x000fe200078e0211 */
[----:B------:R-:W-:Y:S02]  /*1760*/  ISETP.LT.AND P2, PT, R11, R2, P1 ;  /* 0x000000020b00720c */ /* 0x000fe40000f41270 */
[----:B------:R-:W-:-:S02]  /*1770*/  PRMT R103, RZ, 0x7610, R103 ;  /* 0x00007610ff677816 */ /* 0x000fc40000000067 */
[----:B------:R-:W-:Y:S01]  /*1780*/  LEA.HI.X.SX32 R11, R25, R48, 0x1, P5 ;  /* 0x00000030190b7211 */ /* 0x000fe200028f0eff */
[----:B------:R-:W-:Y:S01]  /*1790*/  IMAD R131, R20, 0x4, R53 ;  /* 0x0000000414837824 */ /* 0x000fe200078e0235 */
[----:B------:R-:W-:Y:S01]  /*17a0*/  LOP3.LUT R41, R77, 0x28, RZ, 0xfc, !PT ;  /* 0x000000284d297812 */ /* 0x000fe200078efcff */
[----:B------:R-:W-:Y:S01]  /*17b0*/  IMAD R25, R28, 0x2, R59 ;  /* 0x000000021c197824 */ /* 0x000fe200078e023b */
[----:B------:R-:W-:Y:S01]  /*17c0*/  PRMT R143, RZ, 0x7610, R143 ;  /* 0x00007610ff8f7816 */ /* 0x000fe2000000008f */
[----:B------:R0:W2:Y:S01]  /*17d0*/  @P3 LDG.E.U16 R103, desc[UR20][R10.64] ;  /* 0x000000140a673981 */ /* 0x0000a2000c1e1500 */
[----:B---3--:R-:W-:Y:S01]  /*17e0*/  LEA R12, P3, R17, R18, 0x1 ;  /* 0x00000012110c7211 */ /* 0x008fe200078608ff */
[----:B------:R-:W-:Y:S01]  /*17f0*/  IMAD R49, R20, 0x2, R131 ;  /* 0x0000000214317824 */ /* 0x000fe200078e0283 */
[----:B------:R-:W-:Y:S02]  /*1800*/  LOP3.LUT R37, R77, 0x22, RZ, 0xfc, !PT ;  /* 0x000000224d257812 */ /* 0x000fe400078efcff */
[----:B------:R-:W-:Y:S01]  /*1810*/  ISETP.LT.AND P5, PT, R41, R2, P1 ;  /* 0x000000022900720c */ /* 0x000fe20000fa1270 */
[----:B------:R1:W3:Y:S01]  /*1820*/  @P4 LDG.E.U16 R143, desc[UR20][R14.64] ;  /* 0x000000140e8f4981 */ /* 0x0002e2000c1e1500 */
[----:B0-----:R-:W-:Y:S01]  /*1830*/  IMAD R11, R28, 0x2, R25 ;  /* 0x000000021c0b7824 */ /* 0x001fe200078e0219 */
[----:B------:R-:W-:Y:S01]  /*1840*/  LEA.HI.X.SX32 R13, R17, R48, 0x1, P3 ;  /* 0x00000030110d7211 */ /* 0x000fe200018f0eff */
[----:B------:R-:W-:Y:S01]  /*1850*/  IMAD R133, R20, 0x2, R49 ;  /* 0x0000000214857824 */ /* 0x000fe200078e0231 */
[----:B------:R-:W-:-:S02]  /*1860*/  ISETP.LT.AND P4, PT, R37, R2, P1 ;  /* 0x000000022500720c */ /* 0x000fc40000f81270 */
[C---:B-1----:R-:W-:Y:S01]  /*1870*/  LEA R14, P3, R11.reuse, R18, 0x1 ;  /* 0x000000120b0e7211 */ /* 0x042fe200078608ff */
[----:B------:R-:W-:Y:S01]  /*1880*/  IMAD R17, R20, 0x2, R133 ;  /* 0x0000000214117824 */ /* 0x000fe200078e0285 */
[----:B------:R-:W-:Y:S01]  /*1890*/  PRMT R115, RZ, 0x7610, R115 ;  /* 0x00007610ff737816 */ /* 0x000fe20000000073 */
[----:B------:R-:W-:Y:S01]  /*18a0*/  IMAD R61, R28, 0x2, R11 ;  /* 0x000000021c3d7824 */ /* 0x000fe200078e020b */
[----:B------:R-:W-:Y:S01]  /*18b0*/  LEA.HI.X.SX32 R15, R11, R48, 0x1, P3 ;  /* 0x000000300b0f7211 */ /* 0x000fe200018f0eff */
[C---:B------:R-:W-:Y:S01]  /*18c0*/  IMAD R17, R20.reuse, 0x2, R17 ;  /* 0x0000000214117824 */ /* 0x040fe200078e0211 */
[----:B------:R-:W-:Y:S02]  /*18d0*/  LOP3.LUT R11, R77, 0x14, RZ, 0xfc, !PT ;  /* 0x000000144d0b7812 */ /* 0x000fe400078efcff */
[----:B------:R-:W-:Y:S01]  /*18e0*/  PRMT R105, RZ, 0x7610, R105 ;  /* 0x00007610ff697816 */ /* 0x000fe20000000069 */
[----:B------:R-:W2:Y:S01]  /*18f0*/  @P5 LDG.E.U16 R115, desc[UR20][R14.64] ;  /* 0x000000140e735981 */ /* 0x000ea2000c1e1500 */
[----:B------:R-:W-:Y:S01]  /*1900*/  ISETP.LT.AND P5, PT, R11, R2, P1 ;  /* 0x000000020b00720c */ /* 0x000fe20000fa1270 */
[----:B------:R-:W-:Y:S01]  /*1910*/  IMAD R11, R20, 0x2, R17 ;  /* 0x00000002140b7824 */ /* 0x000fe200078e0211 */
[----:B------:R-:W-:-:S02]  /*1920*/  LOP3.LUT R43, R77, 0x2a, RZ, 0xfc, !PT ;  /* 0x0000002a4d2b7812 */ /* 0x000fc400078efcff */
[----:B------:R0:W2:Y:S01]  /*1930*/  @P4 LDG.E.U16 R105, desc[UR20][R12.64] ;  /* 0x000000140c694981 */ /* 0x0000a2000c1e1500 */
[----:B------:R-:W-:Y:S02]  /*1940*/  LEA R16, P4, R61, R18, 0x1 ;  /* 0x000000123d107211 */ /* 0x000fe400078808ff */
[----:B------:R-:W-:Y:S02]  /*1950*/  ISETP.LT.AND P3, PT, R43, R2, P1 ;  /* 0x000000022b00720c */ /* 0x000fe40000f61270 */
[----:B------:R-:W-:Y:S01]  /*1960*/  LEA.HI.X.SX32 R17, R61, R48, 0x1, P4 ;  /* 0x000000303d117211 */ /* 0x000fe200020f0eff */
[----:B0-----:R-:W-:Y:S01]  /*1970*/  IMAD R13, R20, 0x2, R11 ;  /* 0x00000002140d7824 */ /* 0x001fe200078e020b */
[----:B------:R-:W-:-:S03]  /*1980*/  LEA R10, P4, R23, R18, 0x1 ;  /* 0x00000012170a7211 */ /* 0x000fc600078808ff */
[C---:B------:R-:W-:Y:S01]  /*1990*/  IMAD R13, R20.reuse, 0x4, R13 ;  /* 0x00000004140d7824 */ /* 0x040fe200078e020d */
[----:B------:R-:W-:Y:S02]  /*19a0*/  PRMT R86, RZ, 0x7610, R86 ;  /* 0x00007610ff567816 */ /* 0x000fe40000000056 */
[----:B------:R-:W-:Y:S01]  /*19b0*/  LEA.HI.X.SX32 R11, R23, R48, 0x1, P4 ;  /* 0x00000030170b7211 */ /* 0x000fe200020f0eff */
[C---:B------:R-:W-:Y:S01]  /*19c0*/  IMAD R13, R20.reuse, 0x2, R13 ;  /* 0x00000002140d7824 */ /* 0x040fe200078e020d */
[----:B------:R-:W-:Y:S02]  /*19d0*/  PRMT R93, RZ, 0x7610, R93 ;  /* 0x00007610ff5d7816 */ /* 0x000fe4000000005d */
[----:B------:R-:W-:Y:S01]  /*19e0*/  LOP3.LUT R39, R77, 0x1c, RZ, 0xfc, !PT ;  /* 0x0000001c4d277812 */ /* 0x000fe200078efcff */
[----:B------:R-:W-:Y:S01]  /*19f0*/  IMAD R15, R20, 0x2, R13 ;  /* 0x00000002140f7824 */ /* 0x000fe200078e020d */
[----:B------:R0:W2:Y:S01]  /*1a00*/  @P2 LDG.E.U16 R86, desc[UR20][R10.64] ;  /* 0x000000140a562981 */ /* 0x0000a2000c1e1500 */
[----:B------:R-:W-:Y:S01]  /*1a10*/  IMAD R61, R28, 0x2, R61 ;  /* 0x000000021c3d7824 */ /* 0x000fe200078e023d */
[----:B------:R-:W-:-:S02]  /*1a20*/  ISETP.LT.AND P2, PT, R39, R2, P1 ;  /* 0x000000022700720c */ /* 0x000fc40000f41270 */
[----:B------:R1:W2:Y:S01]  /*1a30*/  @P3 LDG.E.U16 R93, desc[UR20][R16.64] ;  /* 0x00000014105d3981 */ /* 0x0002a2000c1e1500 */
[-C--:B------:R-:W-:Y:S02]  /*1a40*/  LEA R14, P4, R57, R18.reuse, 0x1 ;  /* 0x00000012390e7211 */ /* 0x080fe400078808ff */
[----:B------:R-:W-:Y:S01]  /*1a50*/  LEA R12, P3, R27, R18, 0x1 ;  /* 0x000000121b0c7211 */ /* 0x000fe200078608ff */
[----:B0-----:R-:W-:Y:S02]  /*1a60*/  IMAD R11, R28, 0x4, R61 ;  /* 0x000000041c0b7824 */ /* 0x001fe400078e023d */
[----:B-1----:R-:W-:Y:S01]  /*1a70*/  IMAD R17, R20, 0x2, R15 ;  /* 0x0000000214117824 */ /* 0x002fe200078e020f */
[----:B------:R-:W-:-:S03]  /*1a80*/  PRMT R90, RZ, 0x7610, R90 ;  /* 0x00007610ff5a7816 */ /* 0x000fc6000000005a */
[----:B------:R-:W-:Y:S01]  /*1a90*/  IMAD R23, R20, 0x2, R17 ;  /* 0x0000000214177824 */ /* 0x000fe200078e0211 */
[-C--:B------:R-:W-:Y:S01]  /*1aa0*/  LEA.HI.X.SX32 R15, R57, R48.reuse, 0x1, P4 ;  /* 0x00000030390f7211 */ /* 0x080fe200020f0eff */
[----:B------:R-:W-:Y:S01]  /*1ab0*/  IMAD R17, R28, 0x2, R11 ;  /* 0x000000021c117824 */ /* 0x000fe200078e020b */
[----:B------:R-:W-:Y:S01]  /*1ac0*/  LOP3.LUT R145, R77, 0x24, RZ, 0xfc, !PT ;  /* 0x000000244d917812 */ /* 0x000fe200078efcff */
[----:B------:R-:W-:Y:S01]  /*1ad0*/  IMAD R23, R20, 0x2, R23 ;  /* 0x0000000214177824 */ /* 0x000fe200078e0217 */
[----:B------:R-:W-:Y:S02]  /*1ae0*/  PRMT R88, RZ, 0x7610, R88 ;  /* 0x00007610ff587816 */ /* 0x000fe40000000058 */
[----:B------:R-:W-:Y:S01]  /*1af0*/  LEA.HI.X.SX32 R13, R27, R48, 0x1, P3 ;  /* 0x000000301b0d7211 */ /* 0x000fe200018f0eff */
[----:B------:R-:W-:Y:S01]  /*1b00*/  IMAD R17, R28, 0x2, R17 ;  /* 0x000000021c117824 */ /* 0x000fe200078e0211 */
[----:B------:R-:W-:Y:S01]  /*1b10*/  LOP3.LUT R91, R77, 0x30, RZ, 0xfc, !PT ;  /* 0x000000304d5b7812 */ /* 0x000fe200078efcff */
[----:B------:R0:W2:Y:S01]  /*1b20*/  @P2 LDG.E.U16 R90, desc[UR20][R14.64] ;  /* 0x000000140e5a2981 */ /* 0x0000a2000c1e1500 */
[----:B------:R-:W-:Y:S01]  /*1b30*/  ISETP.LT.AND P4, PT, R145, R2, P1 ;  /* 0x000000029100720c */ /* 0x000fe20000f81270 */
[----:B------:R-:W-:Y:S01]  /*1b40*/  IMAD R23, R20, 0x2, R23 ;  /* 0x0000000214177824 */ /* 0x000fe200078e0217 */
[-C--:B------:R-:W-:Y:S01]  /*1b50*/  LEA RZ, P3, R11, R18.reuse, 0x1 ;  /* 0x000000120bff7211 */ /* 0x080fe200078608ff */
[----:B------:R1:W2:Y:S01]  /*1b60*/  @P5 LDG.E.U16 R88, desc[UR20][R12.64] ;  /* 0x000000140c585981 */ /* 0x0002a2000c1e1500 */
[----:B------:R-:W-:Y:S01]  /*1b70*/  LEA R10, P2, R59, R18, 0x1 ;  /* 0x000000123b0a7211 */ /* 0x000fe200078408ff */
[----:B------:R-:W-:Y:S01]  /*1b80*/  IMAD R17, R28, 0x2, R17 ;  /* 0x000000021c117824 */ /* 0x000fe200078e0211 */
[----:B------:R-:W-:Y:S01]  /*1b90*/  ISETP.LT.AND P5, PT, R91, R2, P1 ;  /* 0x000000025b00720c */ /* 0x000fe20000fa1270 */
[----:B------:R-:W-:Y:S01]  /*1ba0*/  IMAD R23, R20, 0x4, R23 ;  /* 0x0000000414177824 */ /* 0x000fe200078e0217 */
[----:B------:R-:W-:Y:S01]  /*1bb0*/  PRMT R92, RZ, 0x7610, R92 ;  /* 0x00007610ff5c7816 */ /* 0x000fe2000000005c */
[----:B0-----:R-:W-:Y:S01]  /*1bc0*/  IMAD R15, R28, 0x2, R17 ;  /* 0x000000021c0f7824 */ /* 0x001fe200078e0211 */
[----:B-1----:R-:W-:-:S02]  /*1bd0*/  LEA.HI.X.SX32 R13, R11, R48, 0x1, P3 ;  /* 0x000000300b0d7211 */ /* 0x002fc400018f0eff */
[----:B------:R-:W-:Y:S02]  /*1be0*/  LEA.HI.X.SX32 R11, R59, R48, 0x1, P2 ;  /* 0x000000303b0b7211 */ /* 0x000fe400010f0eff */
[----:B------:R-:W-:Y:S01]  /*1bf0*/  IADD3 R4, P2, PT, R72, UR16, RZ ;  /* 0x0000001048047c10 */ /* 0x000fe2000ff5e0ff */
[C---:B------:R-:W-:Y:S01]  /*1c00*/  IMAD R27, R20.reuse, 0x2, R23 ;  /* 0x00000002141b7824 */ /* 0x040fe200078e0217 */
[----:B------:R-:W-:Y:S01]  /*1c10*/  LOP3.LUT R87, R77, 0x2c, RZ, 0xfc, !PT ;  /* 0x0000002c4d577812 */ /* 0x000fe200078efcff */
[----:B------:R0:W3:Y:S01]  /*1c20*/  @P4 LDG.E.U16 R92, desc[UR20][R10.64] ;  /* 0x000000140a5c4981 */ /* 0x0000e2000c1e1500 */
[----:B------:R-:W-:Y:S01]  /*1c30*/  PRMT R107, RZ, 0x7610, R107 ;  /* 0x00007610ff6b7816 */ /* 0x000fe2000000006b */
[----:B------:R-:W-:Y:S01]  /*1c40*/  IMAD R12, R23, 0x2, R4 ;  /* 0x00000002170c7824 */ /* 0x000fe200078e0204 */
[----:B------:R-:W-:Y:S01]  /*1c50*/  LEA RZ, P3, R15, R18, 0x1 ;  /* 0x000000120fff7211 */ /* 0x000fe200078608ff */
[----:B------:R-:W-:Y:S01]  /*1c60*/  IMAD R57, R20, 0x2, R27 ;  /* 0x0000000214397824 */ /* 0x000fe200078e021b */
[----:B------:R-:W-:-:S02]  /*1c70*/  LOP3.LUT R89, R77, 0x38, RZ, 0xfc, !PT ;  /* 0x000000384d597812 */ /* 0x000fc400078efcff */
[----:B------:R-:W-:Y:S01]  /*1c80*/  ISETP.LT.AND P4, PT, R87, R2, P1 ;  /* 0x000000025700720c */ /* 0x000fe20000f81270 */
[----:B------:R1:W3:Y:S01]  /*1c90*/  @P5 LDG.E.U16 R107, desc[UR20][R12.64] ;  /* 0x000000140c6b5981 */ /* 0x0002e2000c1e1500 */
[----:B------:R-:W-:Y:S01]  /*1ca0*/  LEA.HI.X.SX32 R17, R15, R48, 0x1, P3 ;  /* 0x000000300f117211 */ /* 0x000fe200018f0eff */
[C---:B------:R-:W-:Y:S01]  /*1cb0*/  IMAD R59, R20.reuse, 0x2, R57 ;  /* 0x00000002143b7824 */ /* 0x040fe200078e0239 */
[----:B------:R-:W-:Y:S02]  /*1cc0*/  ISETP.LT.AND P3, PT, R89, R2, P1 ;  /* 0x000000025900720c */ /* 0x000fe40000f61270 */
[----:B0-----:R-:W-:Y:S02]  /*1cd0*/  LEA R10, P5, R61, R18, 0x1 ;  /* 0x000000123d0a7211 */ /* 0x001fe400078a08ff */
[----:B------:R-:W-:Y:S01]  /*1ce0*/  LOP3.LUT R83, R77, 0x3a, RZ, 0xfc, !PT ;  /* 0x0000003a4d537812 */ /* 0x000fe200078efcff */
[----:B------:R-:W-:Y:S01]  /*1cf0*/  IMAD R63, R20, 0x2, R59 ;  /* 0x00000002143f7824 */ /* 0x000fe200078e023b */
[----:B------:R-:W-:Y:S01]  /*1d00*/  PRMT R80, RZ, 0x7610, R80 ;  /* 0x00007610ff507816 */ /* 0x000fe20000000050 */
[----:B-1----:R-:W-:Y:S01]  /*1d10*/  IMAD R13, R28, 0x2, R15 ;  /* 0x000000021c0d7824 */ /* 0x002fe200078e020f */
[----:B------:R-:W-:-:S02]  /*1d20*/  LEA.HI.X.SX32 R11, R61, R48, 0x1, P5 ;  /* 0x000000303d0b7211 */ /* 0x000fc400028f0eff */
[----:B------:R-:W-:Y:S02]  /*1d30*/  LEA.HI.X.SX32 R6, R73, UR17, 0x1, P2 ;  /* 0x0000001149067c11 */ /* 0x000fe400090f0eff */
[----:B------:R-:W-:Y:S01]  /*1d40*/  ISETP.LT.AND P2, PT, R83, R2, P1 ;  /* 0x000000025300720c */ /* 0x000fe20000f41270 */
[----:B------:R-:W-:Y:S01]  /*1d50*/  IMAD R16, R63, 0x2, R4 ;  /* 0x000000023f107824 */ /* 0x000fe200078e0204 */
[----:B------:R-:W-:Y:S01]  /*1d60*/  PRMT R109, RZ, 0x7610, R109 ;  /* 0x00007610ff6d7816 */ /* 0x000fe2000000006d */
[----:B------:R-:W3:Y:S01]  /*1d70*/  @P4 LDG.E.U16 R80, desc[UR20][R10.64] ;  /* 0x000000140a504981 */ /* 0x000ee2000c1e1500 */
[----:B------:R-:W-:Y:S01]  /*1d80*/  IMAD R63, R20, 0x2, R63 ;  /* 0x00000002143f7824 */ /* 0x000fe200078e023f */
[----:B------:R-:W-:Y:S02]  /*1d90*/  LEA RZ, P4, R13, R18, 0x1 ;  /* 0x000000120dff7211 */ /* 0x000fe400078808ff */
[----:B------:R-:W-:Y:S01]  /*1da0*/  LOP3.LUT R85, R77, 0x32, RZ, 0xfc, !PT ;  /* 0x000000324d557812 */ /* 0x000fe200078efcff */
[----:B------:R0:W3:Y:S01]  /*1db0*/  @P3 LDG.E.U16 R109, desc[UR20][R16.64] ;  /* 0x00000014106d3981 */ /* 0x0000e2000c1e1500 */
[----:B------:R-:W-:-:S02]  /*1dc0*/  PRMT R97, RZ, 0x7610, R97 ;  /* 0x00007610ff617816 */ /* 0x000fc40000000061 */
[----:B------:R-:W-:Y:S02]  /*1dd0*/  ISETP.LT.AND P3, PT, R85, R2, P1 ;  /* 0x000000025500720c */ /* 0x000fe40000f61270 */
[----:B------:R-:W-:Y:S01]  /*1de0*/  LOP3.LUT R81, R77, 0x34, RZ, 0xfc, !PT ;  /* 0x000000344d517812 */ /* 0x000fe200078efcff */
[----:B0-----:R-:W-:Y:S01]  /*1df0*/  IMAD R16, R63, 0x2, R4 ;  /* 0x000000023f107824 */ /* 0x001fe200078e0204 */
[----:B------:R-:W-:Y:S02]  /*1e00*/  LEA.HI.X.SX32 R17, R13, R48, 0x1, P4 ;  /* 0x000000300d117211 */ /* 0x000fe400020f0eff */
[----:B------:R-:W-:-:S03]  /*1e10*/  LEA R14, P5, R27, R4, 0x1 ;  /* 0x000000041b0e7211 */ /* 0x000fc600078a08ff */
[----:B------:R-:W3:Y:S01]  /*1e20*/  @P2 LDG.E.U16 R97, desc[UR20][R16.64] ;  /* 0x0000001410612981 */ /* 0x000ee2000c1e1500 */
[----:B------:R-:W-:Y:S02]  /*1e30*/  ISETP.LT.AND P2, PT, R81, R2, P1 ;  /* 0x000000025100720c */ /* 0x000fe40000f41270 */
[----:B------:R-:W-:Y:S02]  /*1e40*/  PRMT R95, RZ, 0x7610, R95 ;  /* 0x00007610ff5f7816 */ /* 0x000fe4000000005f */
[----:B------:R-:W-:Y:S02]  /*1e50*/  LEA.HI.X.SX32 R15, R27, R6, 0x1, P5 ;  /* 0x000000061b0f7211 */ /* 0x000fe400028f0eff */
[----:B------:R-:W-:Y:S02]  /*1e60*/  LEA R10, P4, R57, R4, 0x1 ;  /* 0x00000004390a7211 */ /* 0x000fe400078808ff */
[----:B------:R-:W-:Y:S01]  /*1e70*/  LOP3.LUT R79, R77, 0x3c, RZ, 0xfc, !PT ;  /* 0x0000003c4d4f7812 */ /* 0x000fe200078efcff */
[----:B------:R0:W3:Y:S01]  /*1e80*/  @P3 LDG.E.U16 R95, desc[UR20][R14.64] ;  /* 0x000000140e5f3981 */ /* 0x0000e2000c1e1500 */
[----:B------:R-:W-:Y:S01]  /*1e90*/  PRMT R82, RZ, 0x7610, R82 ;  /* 0x00007610ff527816 */ /* 0x000fe20000000052 */
[----:B------:R-:W-:Y:S01]  /*1ea0*/  IMAD R63, R20, 0x2, R63 ;  /* 0x00000002143f7824 */ /* 0x000fe200078e023f */
[----:B------:R-:W-:Y:S01]  /*1eb0*/  LEA.HI.X.SX32 R11, R57, R6, 0x1, P4 ;  /* 0x00000006390b7211 */ /* 0x000fe200020f0eff */
[----:B------:R-:W-:Y:S01]  /*1ec0*/  IMAD R13, R28, 0x2, R13 ;  /* 0x000000021c0d7824 */ /* 0x000fe200078e020d */
[----:B------:R-:W-:-:S02]  /*1ed0*/  LEA R22, P5, R59, R4, 0x1 ;  /* 0x000000043b167211 */ /* 0x000fc400078a08ff */
[----:B------:R-:W-:Y:S01]  /*1ee0*/  ISETP.LT.AND P3, PT, R79, R2, P1 ;  /* 0x000000024f00720c */ /* 0x000fe20000f61270 */
[----:B------:R-:W-:Y:S01]  /*1ef0*/  IMAD R12, R63, 0x2, R4 ;  /* 0x000000023f0c7824 */ /* 0x000fe200078e0204 */
[----:B------:R-:W-:Y:S01]  /*1f00*/  LEA.HI.X.SX32 R23, R59, R6, 0x1, P5 ;  /* 0x000000063b177211 */ /* 0x000fe200028f0eff */
[----:B------:R1:W3:Y:S01]  /*1f10*/  @P2 LDG.E.U16 R82, desc[UR20][R10.64] ;  /* 0x000000140a522981 */ /* 0x0002e2000c1e1500 */
[-C--:B------:R-:W-:Y:S02]  /*1f20*/  LEA RZ, P5, R13, R18.reuse, 0x1 ;  /* 0x000000120dff7211 */ /* 0x080fe400078a08ff */
[----:B------:R-:W-:Y:S02]  /*1f30*/  LEA R4, P2, R5, R18, 0x1 ;  /* 0x0000001205047211 */ /* 0x000fe400078408ff */
[----:B------:R-:W-:Y:S02]  /*1f40*/  PRMT R84, RZ, 0x7610, R84 ;  /* 0x00007610ff547816 */ /* 0x000fe40000000054 */
[----:B0-----:R-:W-:-:S02]  /*1f50*/  LOP3.LUT R15, R77, 0x2, RZ, 0xfc, !PT ;  /* 0x000000024d0f7812 */ /* 0x001fc400078efcff */
[-C--:B------:R-:W-:Y:S02]  /*1f60*/  LEA.HI.X.SX32 R13, R13, R48.reuse, 0x1, P5 ;  /* 0x000000300d0d7211 */ /* 0x080fe400028f0eff */
[----:B------:R-:W-:Y:S02]  /*1f70*/  LEA.HI R57, R141, 0xe, RZ, 0x1a ;  /* 0x0000000e8d397811 */ /* 0x000fe400078fd0ff */
[----:B------:R-:W-:Y:S01]  /*1f80*/  LEA.HI.X.SX32 R5, R5, R48, 0x1, P2 ;  /* 0x0000003005057211 */ /* 0x000fe200010f0eff */
[----:B------:R0:W3:Y:S01]  /*1f90*/  @P3 LDG.E.U16 R84, desc[UR20][R12.64] ;  /* 0x000000140c543981 */ /* 0x0000e2000c1e1500 */
[----:B------:R-:W-:Y:S02]  /*1fa0*/  LEA.HI R61, R141, 0x2e, RZ, 0x1a ;  /* 0x0000002e8d3d7811 */ /* 0x000fe400078fd0ff */
[----:B------:R-:W-:Y:S02]  /*1fb0*/  LEA R6, P2, R7, R18, 0x1 ;  /* 0x0000001207067211 */ /* 0x000fe400078408ff */
[----:B------:R-:W-:Y:S01]  /*1fc0*/  ISETP.LT.AND P4, PT, R15, R2, P1 ;  /* 0x000000020f00720c */ /* 0x000fe20000f81270 */
[----:B------:R-:W-:Y:S01]  /*1fd0*/  IMAD R15, R57, R28, RZ ;  /* 0x0000001c390f7224 */ /* 0x000fe200078e02ff */
[----:B------:R-:W-:Y:S01]  /*1fe0*/  LEA.HI.X.SX32 R7, R7, R48, 0x1, P2 ;  /* 0x0000003007077211 */ /* 0x000fe200010f0eff */
[----:B------:R-:W-:Y:S01]  /*1ff0*/  IMAD R27, R61, R28, RZ ;  /* 0x0000001c3d1b7224 */ /* 0x000fe200078e02ff */
[----:B------:R-:W-:-:S02]  /*2000*/  ISETP.LT.AND P3, PT, R77, R2, P1 ;  /* 0x000000024d00720c */ /* 0x000fc40000f61270 */
[-C--:B------:R-:W-:Y:S02]  /*2010*/  LEA R8, P2, R9, R18.reuse, 0x1 ;  /* 0x0000001209087211 */ /* 0x080fe400078408ff */
[----:B------:R-:W-:Y:S02]  /*2020*/  LEA.HI R59, R141, 0x1e, RZ, 0x1a ;  /* 0x0000001e8d3b7811 */ /* 0x000fe400078fd0ff */
[----:B-1----:R-:W-:Y:S02]  /*2030*/  LEA R10, P5, R15, R18, 0x1 ;  /* 0x000000120f0a7211 */ /* 0x002fe400078a08ff */
[----:B------:R-:W-:Y:S02]  /*2040*/  LEA.HI.X.SX32 R9, R9, R48, 0x1, P2 ;  /* 0x0000003009097211 */ /* 0x000fe400010f0eff */
[----:B------:R-:W-:Y:S02]  /*2050*/  LEA R14, P2, R27, R18, 0x1 ;  /* 0x000000121b0e7211 */ /* 0x000fe400078408ff */
[----:B------:R-:W-:Y:S01]  /*2060*/  PRMT R111, RZ, 0x7610, R111 ;  /* 0x00007610ff6f7816 */ /* 0x000fe2000000006f */
[----:B------:R-:W-:Y:S01]  /*2070*/  IMAD R17, R59, R28, RZ ;  /* 0x0000001c3b117224 */ /* 0x000fe200078e02ff */
[----:B------:R-:W-:-:S02]  /*2080*/  LEA.HI.X.SX32 R11, R15, R48, 0x1, P5 ;  /* 0x000000300f0b7211 */ /* 0x000fc400028f0eff */
[----:B------:R-:W-:Y:S02]  /*2090*/  LEA.HI.X.SX32 R15, R27, R48, 0x1, P2 ;  /* 0x000000301b0f7211 */ /* 0x000fe400010f0eff */
[----:B------:R-:W-:Y:S01]  /*20a0*/  LEA.HI R63, R141, 0x3e, RZ, 0x1a ;  /* 0x0000003e8d3f7811 */ /* 0x000fe200078fd0ff */
[----:B------:R-:W3:Y:S01]  /*20b0*/  @P3 LDG.E.U16 R111, desc[UR20][R4.64] ;  /* 0x00000014046f3981 */ /* 0x000ee2000c1e1500 */
[-C--:B------:R-:W-:Y:S02]  /*20c0*/  LEA R24, P2, R25, R18.reuse, 0x1 ;  /* 0x0000001219187211 */ /* 0x080fe400078408ff */
[----:B0-----:R-:W-:Y:S01]  /*20d0*/  LEA R12, P3, R17, R18, 0x1 ;  /* 0x00000012110c7211 */ /* 0x001fe200078608ff */
[----:B------:R-:W-:Y:S01]  /*20e0*/  IMAD R65, R63, R28, RZ ;  /* 0x0000001c3f417224 */ /* 0x000fe200078e02ff */
[----:B------:R-:W-:Y:S02]  /*20f0*/  LEA.HI.X.SX32 R25, R25, R48, 0x1, P2 ;  /* 0x0000003019197211 */ /* 0x000fe400010f0eff */
[----:B------:R-:W-:-:S02]  /*2100*/  LEA R16, P5, R3, R18, 0x1 ;  /* 0x0000001203107211 */ /* 0x000fc400078a08ff */
[----:B------:R-:W-:Y:S02]  /*2110*/  ISETP.LT.AND P2, PT, R57, R2, P1 ;  /* 0x000000023900720c */ /* 0x000fe40000f41270 */
[----:B------:R-:W-:Y:S02]  /*2120*/  LEA.HI.X.SX32 R13, R17, R48, 0x1, P3 ;  /* 0x00000030110d7211 */ /* 0x000fe400018f0eff */
[----:B------:R-:W-:Y:S02]  /*2130*/  LEA R26, P3, R19, R18, 0x1 ;  /* 0x00000012131a7211 */ /* 0x000fe400078608ff */
[----:B------:R-:W-:Y:S02]  /*2140*/  LEA.HI.X.SX32 R17, R3, R48, 0x1, P5 ;  /* 0x0000003003117211 */ /* 0x000fe400028f0eff */
[----:B------:R-:W-:Y:S02]  /*2150*/  LEA R18, P5, R65, R18, 0x1 ;  /* 0x0000001241127211 */ /* 0x000fe400078a08ff */
[----:B------:R-:W-:-:S02]  /*2160*/  LOP3.LUT R147, R77, 0x26, RZ, 0xfc, !PT ;  /* 0x000000264d937812 */ /* 0x000fc400078efcff */
[----:B------:R-:W-:Y:S02]  /*2170*/  PRMT R96, RZ, 0x7610, R96 ;  /* 0x00007610ff607816 */ /* 0x000fe40000000060 */
[-C--:B------:R-:W-:Y:S02]  /*2180*/  LEA.HI.X.SX32 R27, R19, R48.reuse, 0x1, P3 ;  /* 0x00000030131b7211 */ /* 0x080fe400018f0eff */
[----:B------:R-:W-:Y:S02]  /*2190*/  LEA.HI.X.SX32 R19, R65, R48, 0x1, P5 ;  /* 0x0000003041137211 */ /* 0x000fe400028f0eff */
[-C--:B------:R-:W-:Y:S01]  /*21a0*/  ISETP.LT.AND P5, PT, R147, R2.reuse, P1 ;  /* 0x000000029300720c */ /* 0x080fe20000fa1270 */
[----:B------:R-:W5:Y:S01]  /*21b0*/  @P2 LDG.E.U16 R96, desc[UR20][R10.64] ;  /* 0x000000140a602981 */ /* 0x000f62000c1e1500 */
[----:B------:R-:W-:Y:S02]  /*21c0*/  LOP3.LUT R67, R77, 0x4, RZ, 0xfc, !PT ;  /* 0x000000044d437812 */ /* 0x000fe400078efcff */
[----:B------:R-:W-:-:S02]  /*21d0*/  ISETP.LT.AND P2, PT, R59, R2, P1 ;  /* 0x000000023b00720c */ /* 0x000fc40000f41270 */
[----:B------:R-:W-:Y:S02]  /*21e0*/  PRMT R113, RZ, 0x7610, R113 ;  /* 0x00007610ff717816 */ /* 0x000fe40000000071 */
[-C--:B------:R-:W-:Y:S02]  /*21f0*/  ISETP.LT.AND P3, PT, R67, R2.reuse, P1 ;  /* 0x000000024300720c */ /* 0x080fe40000f61270 */
[----:B------:R-:W-:Y:S01]  /*2200*/  PRMT R100, RZ, 0x7610, R100 ;  /* 0x00007610ff647816 */ /* 0x000fe20000000064 */
[----:B------:R-:W-:Y:S01]  /*2210*/  IMAD R29, R34, R29, RZ ;  /* 0x0000001d221d7224 */ /* 0x000fe200078e02ff */
[----:B------:R-:W-:Y:S01]  /*2220*/  LOP3.LUT R149, R77, 0x16, RZ, 0xfc, !PT ;  /* 0x000000164d957812 */ /* 0x000fe200078efcff */
[----:B------:R-:W5:Y:S01]  /*2230*/  @P4 LDG.E.U16 R113, desc[UR20][R6.64] ;  /* 0x0000001406714981 */ /* 0x000f62000c1e1500 */
[----:B------:R-:W-:Y:S01]  /*2240*/  PRMT R104, RZ, 0x7610, R104 ;  /* 0x00007610ff687816 */ /* 0x000fe20000000068 */
[----:B----4-:R-:W-:Y:S01]  /*2250*/  IMAD R36, R36, UR5, RZ ;  /* 0x0000000524247c24 */ /* 0x010fe2000f8e02ff */
[----:B------:R-:W-:Y:S01]  /*2260*/  ISETP.LT.AND P4, PT, R149, R2, P1 ;  /* 0x000000029500720c */ /* 0x000fe20000f81270 */
[----:B------:R-:W4:Y:S01]  /*2270*/  @P5 LDG.E.U16 R100, desc[UR20][R24.64] ;  /* 0x0000001418645981 */ /* 0x000f22000c1e1500 */
[----:B------:R-:W-:-:S02]  /*2280*/  PRMT R94, RZ, 0x7610, R94 ;  /* 0x00007610ff5e7816 */ /* 0x000fc4000000005e */
[----:B------:R-:W-:Y:S01]  /*2290*/  LEA R71, P5, R29, UR14, 0x1 ;  /* 0x0000000e1d477c11 */ /* 0x000fe2000f8a08ff */
[----:B------:R-:W4:Y:S01]  /*22a0*/  @P2 LDG.E.U16 R104, desc[UR20][R12.64] ;  /* 0x000000140c682981 */ /* 0x000f22000c1e1500 */
[----:B------:R-:W-:Y:S01]  /*22b0*/  LOP3.LUT R3, R77, 0x36, RZ, 0xfc, !PT ;  /* 0x000000364d037812 */ /* 0x000fe200078efcff */
[----:B------:R-:W-:Y:S01]  /*22c0*/  IMAD R42, R42, UR5, RZ ;  /* 0x000000052a2a7c24 */ /* 0x000fe2000f8e02ff */
[----:B------:R-:W-:Y:S01]  /*22d0*/  LEA.HI.X.SX32 R29, R29, UR15, 0x1, P5 ;  /* 0x0000000f1d1d7c11 */ /* 0x000fe2000a8f0eff */
[----:B------:R-:W4:Y:S01]  /*22e0*/  @P3 LDG.E.U16 R94, desc[UR20][R8.64] ;  /* 0x00000014085e3981 */ /* 0x000f22000c1e1500 */
[----:B------:R-:W-:Y:S02]  /*22f0*/  LEA R56, P2, R36, R71, 0x1 ;  /* 0x0000004724387211 */ /* 0x000fe400078408ff */
[----:B------:R-:W-:Y:S02]  /*2300*/  PRMT R98, RZ, 0x7610, R98 ;  /* 0x00007610ff627816 */ /* 0x000fe40000000062 */
[----:B------:R-:W-:Y:S01]  /*2310*/  ISETP.LT.AND P3, PT, R3, R2, P1 ;  /* 0x000000020300720c */ /* 0x000fe20000f61270 */
[----:B------:R-:W-:Y:S01]  /*2320*/  IMAD R40, R40, UR5, RZ ;  /* 0x0000000528287c24 */ /* 0x000fe2000f8e02ff */
[----:B------:R-:W-:-:S02]  /*2330*/  LEA.HI.X.SX32 R57, R36, R29, 0x1, P2 ;  /* 0x0000001d24397211 */ /* 0x000fc400010f0eff */
[----:B------:R-:W-:Y:S01]  /*2340*/  LEA R60, P2, R42, R71, 0x1 ;  /* 0x000000472a3c7211 */ /* 0x000fe200078408ff */
[----:B------:R-:W4:Y:S01]  /*2350*/  @P4 LDG.E.U16 R98, desc[UR20][R26.64] ;  /* 0x000000141a624981 */ /* 0x000f22000c1e1500 */
[----:B------:R-:W-:Y:S01]  /*2360*/  ISETP.LT.AND P4, PT, R61, R2, P1 ;  /* 0x000000023d00720c */ /* 0x000fe20000f81270 */
[----:B------:R-:W-:Y:S01]  /*2370*/  IMAD R38, R38, UR5, RZ ;  /* 0x0000000526267c24 */ /* 0x000fe2000f8e02ff */
[----:B------:R-:W-:Y:S01]  /*2380*/  PRMT R102, RZ, 0x7610, R102 ;  /* 0x00007610ff667816 */ /* 0x000fe20000000066 */
[----:B------:R-:W-:Y:S01]  /*2390*/  IMAD R32, R32, UR5, RZ ;  /* 0x0000000520207c24 */ /* 0x000fe2000f8e02ff */
[----:B------:R-:W-:Y:S02]  /*23a0*/  LEA.HI.X.SX32 R61, R42, R29, 0x1, P2 ;  /* 0x0000001d2a3d7211 */ /* 0x000fe400010f0eff */
[-C--:B------:R-:W-:Y:S01]  /*23b0*/  LEA R64, P2, R40, R71.reuse, 0x1 ;  /* 0x0000004728407211 */ /* 0x080fe200078408ff */
[----:B------:R-:W-:Y:S01]  /*23c0*/  IMAD R46, R46, UR5, RZ ;  /* 0x000000052e2e7c24 */ /* 0x000fe2000f8e02ff */
[----:B------:R-:W-:Y:S01]  /*23d0*/  LEA R58, P5, R38, R71, 0x1 ;  /* 0x00000047263a7211 */ /* 0x000fe200078a08ff */
[----:B------:R0:W4:Y:S01]  /*23e0*/  @P3 LDG.E.U16 R102, desc[UR20][R22.64] ;  /* 0x0000001416663981 */ /* 0x000122000c1e1500 */
[----:B------:R-:W-:-:S02]  /*23f0*/  LEA.HI.X.SX32 R65, R40, R29, 0x1, P2 ;  /* 0x0000001d28417211 */ /* 0x000fc400010f0eff */
[----:B------:R-:W-:Y:S01]  /*2400*/  LEA R68, P2, R32, R71, 0x1 ;  /* 0x0000004720447211 */ /* 0x000fe200078408ff */
[----:B------:R-:W-:Y:S01]  /*2410*/  IMAD R44, R44, UR5, RZ ;  /* 0x000000052c2c7c24 */ /* 0x000fe2000f8e02ff */
[----:B------:R-:W-:Y:S02]  /*2420*/  LOP3.LUT R117, R141, 0x3f, RZ, 0xc0, !PT ;  /* 0x0000003f8d757812 */ /* 0x000fe400078ec0ff */
[----:B------:R-:W-:Y:S02]  /*2430*/  LEA.HI.X.SX32 R59, R38, R29, 0x1, P5 ;  /* 0x0000001d263b7211 */ /* 0x000fe400028f0eff */
[----:B0-----:R-:W-:Y:S02]  /*2440*/  LOP3.LUT R23, R77, 0x6, RZ, 0xfc, !PT ;  /* 0x000000064d177812 */ /* 0x001fe400078efcff */
[----:B------:R-:W-:Y:S02]  /*2450*/  LEA R62, P5, R46, R71, 0x1 ;  /* 0x000000472e3e7211 */ /* 0x000fe400078a08ff */
[----:B------:R-:W-:-:S02]  /*2460*/  LEA.HI.X.SX32 R69, R32, R29, 0x1, P2 ;  /* 0x0000001d20457211 */ /* 0x000fc400010f0eff */
[-C--:B------:R-:W-:Y:S02]  /*2470*/  ISETP.LT.AND P3, PT, R63, R2.reuse, P1 ;  /* 0x000000023f00720c */ /* 0x080fe40000f61270 */
[-C--:B------:R-:W-:Y:S02]  /*2480*/  ISETP.LT.AND P2, PT, R23, R2.reuse, P1 ;  /* 0x000000021700720c */ /* 0x080fe40000f41270 */
[----:B------:R-:W-:Y:S01]  /*2490*/  ISETP.LT.AND P1, PT, R117, R2, P1 ;  /* 0x000000027500720c */ /* 0x000fe20000f21270 */
[----:B------:R-:W-:Y:S01]  /*24a0*/  IMAD R30, R30, UR5, RZ ;  /* 0x000000051e1e7c24 */ /* 0x000fe2000f8e02ff */
[----:B------:R-:W-:Y:S02]  /*24b0*/  LEA.HI.X.SX32 R63, R46, R29, 0x1, P5 ;  /* 0x0000001d2e3f7211 */ /* 0x000fe400028f0eff */
[----:B------:R-:W-:Y:S02]  /*24c0*/  LEA R66, P5, R44, R71, 0x1 ;  /* 0x000000472c427211 */ /* 0x000fe400078a08ff */
[----:B------:R-:W-:-:S02]  /*24d0*/  PRMT R106, RZ, 0x7610, R106 ;  /* 0x00007610ff6a7816 */ /* 0x000fc4000000006a */
[----:B------:R-:W-:Y:S02]  /*24e0*/  LEA.HI.X.SX32 R67, R44, R29, 0x1, P5 ;  /* 0x0000001d2c437211 */ /* 0x000fe400028f0eff */
[----:B------:R-:W-:Y:S02]  /*24f0*/  PRMT R108, RZ, 0x7610, R108 ;  /* 0x00007610ff6c7816 */ /* 0x000fe4000000006c */
[----:B------:R-:W-:Y:S01]  /*2500*/  PRMT R110, RZ, 0x7610, R110 ;  /* 0x00007610ff6e7816 */ /* 0x000fe2000000006e */
[----:B------:R-:W4:Y:S01]  /*2510*/  @P4 LDG.E.U16 R106, desc[UR20][R14.64] ;  /* 0x000000140e6a4981 */ /* 0x000f22000c1e1500 */
[----:B------:R-:W-:Y:S02]  /*2520*/  LEA R70, P5, R30, R71, 0x1 ;  /* 0x000000471e467211 */ /* 0x000fe400078a08ff */
[----:B------:R-:W-:Y:S01]  /*2530*/  PRMT R117, RZ, 0x7610, R117 ;  /* 0x00007610ff757816 */ /* 0x000fe20000000075 */
[----:B------:R-:W4:Y:S01]  /*2540*/  @P3 LDG.E.U16 R108, desc[UR20][R18.64] ;  /* 0x00000014126c3981 */ /* 0x000f22000c1e1500 */
[----:B------:R-:W-:-:S02]  /*2550*/  PRMT R119, RZ, 0x7610, R119 ;  /* 0x00007610ff777816 */ /* 0x000fc40000000077 */
[----:B------:R-:W-:Y:S01]  /*2560*/  PRMT R121, RZ, 0x7610, R121 ;  /* 0x00007610ff797816 */ /* 0x000fe20000000079 */
[----:B------:R-:W4:Y:S01]  /*2570*/  @P2 LDG.E.U16 R110, desc[UR20][R16.64] ;  /* 0x00000014106e2981 */ /* 0x000f22000c1e1500 */
[----:B------:R-:W-:Y:S02]  /*2580*/  PRMT R123, RZ, 0x7610, R123 ;  /* 0x00007610ff7b7816 */ /* 0x000fe4000000007b */
[----:B------:R-:W-:Y:S01]  /*2590*/  PRMT R112, RZ, 0x7610, R112 ;  /* 0x00007610ff707816 */ /* 0x000fe20000000070 */
[----:B------:R-:W4:Y:S01]  /*25a0*/  @P1 LDG.E.U16 R117, desc[UR20][R56.64] ;  /* 0x0000001438751981 */ /* 0x000f22000c1e1500 */
[----:B------:R-:W-:Y:S02]  /*25b0*/  PRMT R114, RZ, 0x7610, R114 ;  /* 0x00007610ff727816 */ /* 0x000fe40000000072 */
[----:B------:R-:W-:Y:S01]  /*25c0*/  PRMT R116, RZ, 0x7610, R116 ;  /* 0x00007610ff747816 */ /* 0x000fe20000000074 */
[----:B------:R-:W4:Y:S01]  /*25d0*/  @P1 LDG.E.U16 R119, desc[UR20][R64.64] ;  /* 0x0000001440771981 */ /* 0x000f22000c1e1500 */
[----:B------:R-:W-:-:S02]  /*25e0*/  PRMT R118, RZ, 0x7610, R118 ;  /* 0x00007610ff767816 */ /* 0x000fc40000000076 */
[----:B------:R-:W-:Y:S01]  /*25f0*/  LEA.HI.X.SX32 R71, R30, R29, 0x1, P5 ;  /* 0x0000001d1e477211 */ /* 0x000fe200028f0eff */
[----:B------:R-:W4:Y:S04]  /*2600*/  @P1 LDG.E.U16 R121, desc[UR20][R58.64] ;  /* 0x000000143a791981 */ /* 0x000f28000c1e1500 */
[----:B------:R-:W4:Y:S04]  /*2610*/  @P1 LDG.E.U16 R123, desc[UR20][R66.64] ;  /* 0x00000014427b1981 */ /* 0x000f28000c1e1500 */
[----:B------:R-:W4:Y:S04]  /*2620*/  @P1 LDG.E.U16 R112, desc[UR20][R60.64] ;  /* 0x000000143c701981 */ /* 0x000f28000c1e1500 */
[----:B------:R-:W4:Y:S04]  /*2630*/  @P1 LDG.E.U16 R114, desc[UR20][R68.64] ;  /* 0x0000001444721981 */ /* 0x000f28000c1e1500 */
[----:B------:R-:W4:Y:S04]  /*2640*/  @P1 LDG.E.U16 R116, desc[UR20][R62.64] ;  /* 0x000000143e741981 */ /* 0x000f28000c1e1500 */
[----:B------:R-:W4:Y:S01]  /*2650*/  @P1 LDG.E.U16 R118, desc[UR20][R70.64] ;  /* 0x0000001446761981 */ /* 0x000f22000c1e1500 */
[----:B------:R-:W-:-:S04]  /*2660*/  SHF.R.S32.HI R22, RZ, 0x6, R141 ;  /* 0x00000006ff167819 */ /* 0x000fc8000001148d */
[----:B------:R-:W-:Y:S01]  /*2670*/  SGXT R22, R22, 0x1 ;  /* 0x000000011616781a */ /* 0x000fe20000000200 */
[----:B------:R-:W-:-:S04]  /*2680*/  @!UP0 UIADD3 UR4, UPT, UPT, -UR4, 0x100000, URZ ;  /* 0x0010000004048890 */ /* 0x000fc8000fffe1ff */
[----:B------:R-:W-:Y:S02]  /*2690*/  @!UP0 USHF.L.U32 UR5, UR4, 0xb, URZ ;  /* 0x0000000b04058899 */ /* 0x000fe400080006ff */
[----:B------:R-:W-:Y:S01]  /*26a0*/  @!UP0 USHF.L.U32 UR4, UR4, 0x1, URZ ;  /* 0x0000000104048899 */ /* 0x000fe200080006ff */
[----:B------:R-:W-:Y:S02]  /*26b0*/  LOP3.LUT R23, R22, 0x90, RZ, 0xc0, !PT ;  /* 0x0000009016177812 */ /* 0x000fe400078ec0ff */
[----:B------:R-:W-:Y:S01]  /*26c0*/  SHF.R.S32.HI R22, RZ, 0x1f, R73 ;  /* 0x0000001fff167819 */ /* 0x000fe20000011449 */
[----:B------:R-:W-:Y:S01]  /*26d0*/  IMAD.SHL.U32 R76, R141, 0x2, RZ ;  /* 0x000000028d4c7824 */ /* 0x000fe200078e00ff */
[----:B------:R-:W-:Y:S01]  /*26e0*/  SHF.R.S32.HI R124, RZ, 0x1f, R125 ;  /* 0x0000001fff7c7819 */ /* 0x000fe2000001147d */
[----:B------:R-:W-:Y:S01]  /*26f0*/  IMAD R149, R149, R20, RZ ;  /* 0x0000001495957224 */ /* 0x000fe200078e02ff */
[----:B------:R-:W-:Y:S02]  /*2700*/  SHF.L.U64.HI R73, R73, 0x1, R22 ;  /* 0x0000000149497819 */ /* 0x000fe40000010216 */
[----:B------:R-:W-:-:S02]  /*2710*/  SHF.R.S32.HI R126, RZ, 0x1f, R55 ;  /* 0x0000001fff7e7819 */ /* 0x000fc40000011437 */
[-C--:B------:R-:W-:Y:S02]  /*2720*/  LEA R122, P2, R125, R72.reuse, 0x1 ;  /* 0x000000487d7a7211 */ /* 0x080fe400078408ff */
[----:B------:R-:W-:Y:S01]  /*2730*/  LEA R120, P3, R55, R72, 0x1 ;  /* 0x0000004837787211 */ /* 0x000fe200078608ff */
[----:B------:R-:W-:Y:S01]  /*2740*/  VOTEU.ALL UP0, P0 ;  /* 0x0000000000ff7886 */ /* 0x000fe20000000000 */
[----:B------:R-:W-:Y:S02]  /*2750*/  LOP3.LUT R76, R23, 0x7e, R76, 0x78, !PT ;  /* 0x0000007e174c7812 */ /* 0x000fe400078e784c */
[-C--:B------:R-:W-:Y:S02]  /*2760*/  LEA.HI.X R124, R125, R73.reuse, R124, 0x1, P2 ;  /* 0x000000497d7c7211 */ /* 0x080fe400010f0c7c */
[----:B------:R-:W-:Y:S01]  /*2770*/  LEA.HI.X R126, R55, R73, R126, 0x1, P3 ;  /* 0x00000049377e7211 */ /* 0x000fe200018f0c7e */
[----:B------:R-:W-:Y:S01]  /*2780*/  IMAD.SHL.U32 R55, R149, 0x2, RZ ;  /* 0x0000000295377824 */ /* 0x000fe200078e00ff */
[----:B------:R-:W-:Y:S01]  /*2790*/  SHF.R.S32.HI R130, RZ, 0x1f, R53 ;  /* 0x0000001fff827819 */ /* 0x000fe20000011435 */
[----:B------:R-:W-:Y:S01]  /*27a0*/  IMAD R35, R35, R20, RZ ;  /* 0x0000001423237224 */ /* 0x000fe200078e02ff */
[----:B------:R-:W-:Y:S01]  /*27b0*/  SHF.R.S32.HI R22, RZ, 0x1f, R131 ;  /* 0x0000001fff167819 */ /* 0x000fe20000011483 */
[----:B------:R0:W1:Y:S01]  /*27c0*/  @!UP0 SYNCS.EXCH.64 URZ, [UR9+0x5008], UR4 ;  /* 0x0050080409ff85b2 */ /* 0x0000620008000100 */
[----:B------:R-:W-:-:S02]  /*27d0*/  LEA R125, P2, R53, R72, 0x1 ;  /* 0x00000048357d7211 */ /* 0x000fc400078408ff */
[----:B------:R-:W-:Y:S01]  /*27e0*/  LEA R129, P3, R131, R72, 0x1 ;  /* 0x0000004883817211 */ /* 0x000fe200078608ff */
[----:B--2---:R2:W-:Y:S01]  /*27f0*/  STS.U16 [R76+UR9+0xc00], R51 ;  /* 0x000c00334c007988 */ /* 0x0045e20008000409 */
[-C--:B------:R-:W-:Y:S01]  /*2800*/  LEA.HI.X R130, R53, R73.reuse, R130, 0x1, P2 ;  /* 0x0000004935827211 */ /* 0x080fe200010f0c82 */
[----:B------:R-:W-:Y:S01]  /*2810*/  IMAD.HI R38, R149, 0x2, RZ ;  /* 0x0000000295267827 */ /* 0x000fe200078e02ff */
[----:B------:R-:W-:Y:S02]  /*2820*/  LEA.HI.X R131, R131, R73, R22, 0x1, P3 ;  /* 0x0000004983837211 */ /* 0x000fe400018f0c16 */
[----:B------:R-:W-:Y:S01]  /*2830*/  IADD3 R54, P2, P3, R55, UR16, R72 ;  /* 0x0000001037367c10 */ /* 0x000fe2000fb5e048 */
[----:B------:R-:W-:Y:S02]  /*2840*/  IMAD R33, R33, R20, RZ ;  /* 0x0000001421217224 */ /* 0x000fe400078e02ff */
[C---:B--2---:R-:W-:Y:S01]  /*2850*/  IMAD.SHL.U32 R51, R35.reuse, 0x2, RZ ;  /* 0x0000000223337824 */ /* 0x044fe200078e00ff */
[----:B------:R-:W-:Y:S01]  /*2860*/  ISETP.NE.U32.AND P1, PT, R50, RZ, PT ;  /* 0x000000ff3200720c */ /* 0x000fe20003f25070 */
[----:B------:R2:W-:Y:S01]  /*2870*/  STS.U16 [R76+UR9+0x800], R47 ;  /* 0x0008002f4c007988 */ /* 0x0005e20008000409 */
[----:B------:R-:W-:Y:S01]  /*2880*/  IMAD.HI R42, R35, 0x2, RZ ;  /* 0x00000002232a7827 */ /* 0x000fe200078e02ff */
[----:B------:R-:W-:-:S02]  /*2890*/  IADD3.X R55, PT, PT, R38, UR17, R73, P2, P3 ;  /* 0x0000001126377c10 */ /* 0x000fc400097e6449 */
[----:B------:R-:W-:Y:S01]  /*28a0*/  IADD3 R50, P2, P3, R51, UR16, R72 ;  /* 0x0000001033327c10 */ /* 0x000fe2000fb5e048 */
[-C--:B------:R-:W-:Y:S02]  /*28b0*/  IMAD R145, R145, R20.reuse, RZ ;  /* 0x0000001491917224 */ /* 0x080fe400078e02ff */
[-C--:B------:R-:W-:Y:S02]  /*28c0*/  IMAD R31, R31, R20.reuse, RZ ;  /* 0x000000141f1f7224 */ /* 0x080fe400078e02ff */
[----:B--2---:R-:W-:Y:S01]  /*28d0*/  IMAD.SHL.U32 R47, R33, 0x2, RZ ;  /* 0x00000002212f7824 */ /* 0x004fe200078e00ff */
[----:B------:R-:W-:Y:S01]  /*28e0*/  SHF.R.S32.HI R132, RZ, 0x1f, R49 ;  /* 0x0000001fff847819 */ /* 0x000fe20000011431 */
[----:B------:R-:W-:Y:S01]  /*28f0*/  IMAD R32, R43, R20, RZ ;  /* 0x000000142b207224 */ /* 0x000fe200078e02ff */
[----:B------:R-:W-:Y:S01]  /*2900*/  LEA R128, P4, R49, R72, 0x1 ;  /* 0x0000004831807211 */ /* 0x000fe200078808ff */
[----:B------:R-:W-:Y:S01]  /*2910*/  IMAD.HI R142, R33, 0x2, RZ ;  /* 0x00000002218e7827 */ /* 0x000fe200078e02ff */
[----:B------:R-:W-:-:S02]  /*2920*/  IADD3.X R51, PT, PT, R42, UR17, R73, P2, P3 ;  /* 0x000000112a337c10 */ /* 0x000fc400097e6449 */
[----:B------:R-:W-:Y:S01]  /*2930*/  IADD3 R46, P2, P3, R47, UR16, R72 ;  /* 0x000000102f2e7c10 */ /* 0x000fe2000fb5e048 */
[----:B------:R-:W-:Y:S01]  /*2940*/  IMAD R39, R39, R20, RZ ;  /* 0x0000001427277224 */ /* 0x000fe200078e02ff */
[----:B------:R-:W-:Y:S01]  /*2950*/  SHF.R.S32.HI R24, RZ, 0x1f, R133 ;  /* 0x0000001fff187819 */ /* 0x000fe20000011485 */
[----:B------:R-:W-:Y:S01]  /*2960*/  IMAD.SHL.U32 R43, R145, 0x2, RZ ;  /* 0x00000002912b7824 */ /* 0x000fe200078e00ff */
[----:B------:R-:W-:Y:S01]  /*2970*/  LEA R127, P5, R133, R72, 0x1 ;  /* 0x00000048857f7211 */ /* 0x000fe200078a08ff */
[----:B------:R-:W-:Y:S02]  /*2980*/  IMAD R34, R41, R20, RZ ;  /* 0x0000001429227224 */ /* 0x000fe400078e02ff */
[----:B------:R-:W-:Y:S01]  /*2990*/  IMAD.SHL.U32 R53, R31, 0x2, RZ ;  /* 0x000000021f357824 */ /* 0x000fe200078e00ff */
[-C--:B------:R-:W-:Y:S01]  /*29a0*/  LEA.HI.X R132, R49, R73.reuse, R132, 0x1, P4 ;  /* 0x0000004931847211 */ /* 0x080fe200020f0c84 */
[C---:B------:R-:W-:Y:S01]  /*29b0*/  IMAD.SHL.U32 R49, R39.reuse, 0x2, RZ ;  /* 0x0000000227317824 */ /* 0x040fe200078e00ff */
[----:B------:R-:W-:Y:S01]  /*29c0*/  IADD3.X R47, PT, PT, R142, UR17, R73, P2, P3 ;  /* 0x000000118e2f7c10 */ /* 0x000fe200097e6449 */
[----:B------:R-:W-:Y:S01]  /*29d0*/  IMAD.HI R44, R39, 0x2, RZ ;  /* 0x00000002272c7827 */ /* 0x000fe200078e02ff */
[----:B------:R-:W-:-:S02]  /*29e0*/  LEA.HI.X R133, R133, R73, R24, 0x1, P5 ;  /* 0x0000004985857211 */ /* 0x000fc400028f0c18 */
[--C-:B------:R-:W-:Y:S01]  /*29f0*/  IADD3 R42, P2, P3, R43, UR16, R72.reuse ;  /* 0x000000102b2a7c10 */ /* 0x100fe2000fb5e048 */
[----:B------:R-:W-:Y:S01]  /*2a00*/  IMAD.HI R146, R145, 0x2, RZ ;  /* 0x0000000291927827 */ /* 0x000fe200078e02ff */
[----:B------:R-:W-:-:S03]  /*2a10*/  IADD3 R52, P4, P5, R53, UR16, R72 ;  /* 0x0000001035347c10 */ /* 0x000fc6000fd9e048 */
[----:B------:R-:W-:-:S04]  /*2a20*/  IMAD.HI R40, R31, 0x2, RZ ;  /* 0x000000021f287827 */ /* 0x000fc800078e02ff */
[----:B------:R-:W-:Y:S02]  /*2a30*/  IMAD.SHL.U32 R39, R34, 0x2, RZ ;  /* 0x0000000222277824 */ /* 0x000fe400078e00ff */
[-C--:B------:R-:W-:Y:S02]  /*2a40*/  IMAD R30, R87, R20.reuse, RZ ;  /* 0x00000014571e7224 */ /* 0x080fe400078e02ff */
[-C--:B------:R-:W-:Y:S01]  /*2a50*/  IMAD R37, R37, R20.reuse, RZ ;  /* 0x0000001425257224 */ /* 0x080fe200078e02ff */
[--C-:B------:R-:W-:Y:S01]  /*2a60*/  IADD3.X R43, PT, PT, R146, UR17, R73.reuse, P2, P3 ;  /* 0x00000011922b7c10 */ /* 0x100fe200097e6449 */
[----:B------:R-:W-:Y:S01]  /*2a70*/  IMAD.HI R34, R34, 0x2, RZ ;  /* 0x0000000222227827 */ /* 0x000fe200078e02ff */
[----:B------:R2:W-:Y:S01]  /*2a80*/  STS.U16 [R76+UR9+0x400], R45 ;  /* 0x0004002d4c007988 */ /* 0x0005e20008000409 */
[----:B------:R-:W-:Y:S02]  /*2a90*/  IADD3.X R53, PT, PT, R40, UR17, R73, P4, P5 ;  /* 0x0000001128357c10 */ /* 0x000fe4000a7ea449 */
[----:B------:R-:W-:Y:S01]  /*2aa0*/  IMAD.SHL.U32 R35, R30, 0x2, RZ ;  /* 0x000000021e237824 */ /* 0x000fe200078e00ff */
[--C-:B------:R-:W-:Y:S01]  /*2ab0*/  IADD3 R38, P2, P3, R39, UR16, R72.reuse ;  /* 0x0000001027267c10 */ /* 0x100fe2000fb5e048 */
[-C--:B------:R-:W-:Y:S01]  /*2ac0*/  IMAD R26, R85, R20.reuse, RZ ;  /* 0x00000014551a7224 */ /* 0x080fe200078e02ff */
[----:B------:R-:W-:Y:S01]  /*2ad0*/  IADD3 R48, P4, P5, R49, UR16, R72 ;  /* 0x0000001031307c10 */ /* 0x000fe2000fd9e048 */
[----:B------:R-:W-:-:S02]  /*2ae0*/  IMAD R36, R147, R20, RZ ;  /* 0x0000001493247224 */ /* 0x000fc400078e02ff */
[----:B--2---:R-:W-:Y:S01]  /*2af0*/  IMAD.SHL.U32 R45, R37, 0x2, RZ ;  /* 0x00000002252d7824 */ /* 0x004fe200078e00ff */
[--C-:B------:R-:W-:Y:S01]  /*2b00*/  IADD3.X R39, PT, PT, R34, UR17, R73.reuse, P2, P3 ;  /* 0x0000001122277c10 */ /* 0x100fe200097e6449 */
[----:B------:R-:W-:Y:S01]  /*2b10*/  IMAD.HI R30, R30, 0x2, RZ ;  /* 0x000000021e1e7827 */ /* 0x000fe200078e02ff */
[----:B------:R-:W-:Y:S02]  /*2b20*/  IADD3.X R49, PT, PT, R44, UR17, R73, P4, P5 ;  /* 0x000000112c317c10 */ /* 0x000fe4000a7ea449 */
[--C-:B------:R-:W-:Y:S01]  /*2b30*/  IADD3 R34, P2, P3, R35, UR16, R72.reuse ;  /* 0x0000001023227c10 */ /* 0x100fe2000fb5e048 */
[----:B------:R-:W-:Y:S01]  /*2b40*/  IMAD.HI R144, R37, 0x2, RZ ;  /* 0x0000000225907827 */ /* 0x000fe200078e02ff */
[----:B------:R-:W-:-:S03]  /*2b50*/  IADD3 R44, P4, P5, R45, UR16, R72 ;  /* 0x000000102d2c7c10 */ /* 0x000fc6000fd9e048 */
[----:B------:R-:W-:Y:S02]  /*2b60*/  IMAD.SHL.U32 R31, R26, 0x2, RZ ;  /* 0x000000021a1f7824 */ /* 0x000fe400078e00ff */
[----:B------:R-:W-:Y:S02]  /*2b70*/  IMAD R78, R3, R20, RZ ;  /* 0x00000014034e7224 */ /* 0x000fe400078e02ff */
[----:B------:R-:W-:Y:S01]  /*2b80*/  IMAD.SHL.U32 R41, R36, 0x2, RZ ;  /* 0x0000000224297824 */ /* 0x000fe200078e00ff */
[--C-:B------:R-:W-:Y:S01]  /*2b90*/  IADD3.X R35, PT, PT, R30, UR17, R73.reuse, P2, P3 ;  /* 0x000000111e237c10 */ /* 0x100fe200097e6449 */
[----:B------:R-:W-:Y:S01]  /*2ba0*/  IMAD.HI R26, R26, 0x2, RZ ;  /* 0x000000021a1a7827 */ /* 0x000fe200078e02ff */
[----:B------:R-:W-:Y:S02]  /*2bb0*/  IADD3.X R45, PT, PT, R144, UR17, R73, P4, P5 ;  /* 0x00000011902d7c10 */ /* 0x000fe4000a7ea449 */
[--C-:B------:R-:W-:Y:S01]  /*2bc0*/  IADD3 R30, P2, P3, R31, UR16, R72.reuse ;  /* 0x000000101f1e7c10 */ /* 0x100fe2000fb5e048 */
[----:B------:R-:W-:Y:S01]  /*2bd0*/  IMAD.HI R36, R36, 0x2, RZ ;  /* 0x0000000224247827 */ /* 0x000fe200078e02ff */
[----:B------:R-:W-:-:S03]  /*2be0*/  IADD3 R40, P4, P5, R41, UR16, R72 ;  /* 0x0000001029287c10 */ /* 0x000fc6000fd9e048 */
[----:B------:R-:W-:Y:S02]  /*2bf0*/  IMAD.SHL.U32 R27, R78, 0x2, RZ ;  /* 0x000000024e1b7824 */ /* 0x000fe400078e00ff */
[----:B------:R-:W-:Y:S02]  /*2c00*/  IMAD.SHL.U32 R37, R32, 0x2, RZ ;  /* 0x0000000220257824 */ /* 0x000fe400078e00ff */
[----:B------:R-:W-:Y:S01]  /*2c10*/  IMAD R28, R91, R20, RZ ;  /* 0x000000145b1c7224 */ /* 0x000fe200078e02ff */
[--C-:B------:R-:W-:Y:S01]  /*2c20*/  IADD3.X R31, PT, PT, R26, UR17, R73.reuse, P2, P3 ;  /* 0x000000111a1f7c10 */ /* 0x100fe200097e6449 */
[----:B------:R-:W-:Y:S01]  /*2c30*/  IMAD.HI R78, R78, 0x2, RZ ;  /* 0x000000024e4e7827 */ /* 0x000fe200078e02ff */
[----:B------:R-:W-:Y:S02]  /*2c40*/  IADD3.X R41, PT, PT, R36, UR17, R73, P4, P5 ;  /* 0x0000001124297c10 */ /* 0x000fe4000a7ea449 */
[--C-:B------:R-:W-:Y:S01]  /*2c50*/  IADD3 R26, P2, P3, R27, UR16, R72.reuse ;  /* 0x000000101b1a7c10 */ /* 0x100fe2000fb5e048 */
[----:B------:R-:W-:Y:S01]  /*2c60*/  IMAD.HI R32, R32, 0x2, RZ ;  /* 0x0000000220207827 */ /* 0x000fe200078e02ff */
[----:B------:R-:W-:-:S03]  /*2c70*/  IADD3 R36, P4, P5, R37, UR16, R72 ;  /* 0x0000001025247c10 */ /* 0x000fc6000fd9e048 */
[----:B------:R-:W-:Y:S02]  /*2c80*/  IMAD.SHL.U32 R33, R28, 0x2, RZ ;  /* 0x000000021c217824 */ /* 0x000fe400078e00ff */
[-C--:B------:R-:W-:Y:S01]  /*2c90*/  IMAD R24, R81, R20.reuse, RZ ;  /* 0x0000001451187224 */ /* 0x080fe200078e02ff */
[--C-:B------:R-:W-:Y:S01]  /*2ca0*/  IADD3.X R27, PT, PT, R78, UR17, R73.reuse, P2, P3 ;  /* 0x000000114e1b7c10 */ /* 0x100fe200097e6449 */
[----:B------:R-:W-:Y:S01]  /*2cb0*/  IMAD.HI R28, R28, 0x2, RZ ;  /* 0x000000021c1c7827 */ /* 0x000fe200078e02ff */
[--C-:B------:R-:W-:Y:S02]  /*2cc0*/  IADD3.X R37, PT, PT, R32, UR17, R73.reuse, P4, P5 ;  /* 0x0000001120257c10 */ /* 0x100fe4000a7ea449 */
[----:B------:R-:W-:Y:S01]  /*2cd0*/  LOP3.LUT R78, R76, 0x20, RZ, 0x3c, !PT ;  /* 0x000000204c4e7812 */ /* 0x000fe200078e3cff */
[----:B------:R-:W-:Y:S01]  /*2ce0*/  IMAD.SHL.U32 R29, R24, 0x2, RZ ;  /* 0x00000002181d7824 */ /* 0x000fe200078e00ff */
[--C-:B------:R-:W-:Y:S01]  /*2cf0*/  IADD3 R32, P4, P5, R33, UR16, R72.reuse ;  /* 0x0000001021207c10 */ /* 0x100fe2000fd9e048 */
[-C--:B------:R-:W-:Y:S01]  /*2d00*/  IMAD R25, R89, R20.reuse, RZ ;  /* 0x0000001459197224 */ /* 0x080fe200078e02ff */
[----:B---3--:R2:W-:Y:S01]  /*2d10*/  STS.U16 [R76+UR9+0x1000], R143 ;  /* 0x0010008f4c007988 */ /* 0x0085e20008000409 */
[----:B------:R-:W-:Y:S01]  /*2d20*/  IMAD R23, R83, R20, RZ ;  /* 0x0000001453177224 */ /* 0x000fe200078e02ff */
[----:B------:R-:W-:Y:S01]  /*2d30*/  IADD3.X R33, PT, PT, R28, UR17, R73, P4, P5 ;  /* 0x000000111c217c10 */ /* 0x000fe2000a7ea449 */
[----:B------:R-:W-:Y:S01]  /*2d40*/  IMAD.HI R24, R24, 0x2, RZ ;  /* 0x0000000218187827 */ /* 0x000fe200078e02ff */
[----:B------:R3:W-:Y:S01]  /*2d50*/  STS.U16 [R76+UR9+0x1400], R115 ;  /* 0x001400734c007988 */ /* 0x0007e20008000409 */
[----:B------:R-:W-:-:S03]  /*2d60*/  IADD3 R28, P4, P5, R29, UR16, R72 ;  /* 0x000000101d1c7c10 */ /* 0x000fc6000fd9e048 */
[----:B------:R-:W-:Y:S01]  /*2d70*/  STS.U16 [R76+UR9+0x1800], R107 ;  /* 0x0018006b4c007988 */ /* 0x000fe20008000409 */
[----:B------:R-:W-:-:S03]  /*2d80*/  IMAD R22, R79, R20, RZ ;  /* 0x000000144f167224 */ /* 0x000fc600078e02ff */
[----:B------:R-:W-:Y:S01]  /*2d90*/  STS.U16 [R76+UR9+0x1c00], R109 ;  /* 0x001c006d4c007988 */ /* 0x000fe20008000409 */
[C---:B--2---:R-:W-:Y:S01]  /*2da0*/  IMAD.SHL.U32 R143, R25.reuse, 0x2, RZ ;  /* 0x00000002198f7824 */ /* 0x044fe200078e00ff */
[----:B---3--:R-:W-:Y:S02]  /*2db0*/  LOP3.LUT R115, R76, 0x40, RZ, 0x3c, !PT ;  /* 0x000000404c737812 */ /* 0x008fe400078e3cff */
[----:B------:R-:W-:Y:S01]  /*2dc0*/  STS.U16 [R76+UR9], R111 ;  /* 0x0000006f4c007988 */ /* 0x000fe20008000409 */
[----:B------:R-:W-:-:S03]  /*2dd0*/  IMAD.HI R142, R25, 0x2, RZ ;  /* 0x00000002198e7827 */ /* 0x000fc600078e02ff */
[----:B------:R2:W-:Y:S01]  /*2de0*/  STS.U16 [R78+UR9+0x500], R99 ;  /* 0x000500634e007988 */ /* 0x0005e20008000409 */
[C---:B------:R-:W-:Y:S01]  /*2df0*/  IMAD.SHL.U32 R25, R23.reuse, 0x2, RZ ;  /* 0x0000000217197824 */ /* 0x040fe200078e00ff */
[----:B------:R-:W-:Y:S01]  /*2e00*/  IADD3.X R29, PT, PT, R24, UR17, R73, P4, P5 ;  /* 0x00000011181d7c10 */ /* 0x000fe2000a7ea449 */
[----:B------:R-:W-:Y:S01]  /*2e10*/  IMAD.HI R144, R23, 0x2, RZ ;  /* 0x0000000217907827 */ /* 0x000fe200078e02ff */
[----:B------:R-:W-:Y:S01]  /*2e20*/  STS.U16 [R78+UR9+0x900], R101 ;  /* 0x000900654e007988 */ /* 0x000fe20008000409 */
[----:B------:R-:W-:Y:S02]  /*2e30*/  IADD3 R24, P4, P5, R143, UR16, R72 ;  /* 0x000000108f187c10 */ /* 0x000fe4000fd9e048 */
[----:B--2---:R-:W-:Y:S01]  /*2e40*/  LOP3.LUT R99, R76, 0x60, RZ, 0x3c, !PT ;  /* 0x000000604c637812 */ /* 0x004fe200078e3cff */
[----:B------:R-:W-:Y:S01]  /*2e50*/  STS.U16 [R78+UR9+0xd00], R103 ;  /* 0x000d00674e007988 */ /* 0x000fe20008000409 */
[----:B------:R-:W-:-:S03]  /*2e60*/  IMAD.SHL.U32 R23, R22, 0x2, RZ ;  /* 0x0000000216177824 */ /* 0x000fc600078e00ff */
[----:B------:R-:W-:Y:S01]  /*2e70*/  STS.U16 [R78+UR9+0x1100], R105 ;  /* 0x001100694e007988 */ /* 0x000fe20008000409 */
[----:B------:R-:W-:-:S03]  /*2e80*/  IMAD.HI R146, R22, 0x2, RZ ;  /* 0x0000000216927827 */ /* 0x000fc600078e02ff */
[----:B------:R-:W-:Y:S04]  /*2e90*/  STS.U16 [R78+UR9+0x1500], R93 ;  /* 0x0015005d4e007988 */ /* 0x000fe80008000409 */
[----:B------:R-:W-:Y:S04]  /*2ea0*/  STS.U16 [R78+UR9+0x1900], R95 ;  /* 0x0019005f4e007988 */ /* 0x000fe80008000409 */
[----:B------:R-:W-:Y:S04]  /*2eb0*/  STS.U16 [R78+UR9+0x1d00], R97 ;  /* 0x001d00614e007988 */ /* 0x000fe80008000409 */
[----:B-----5:R-:W-:Y:S01]  /*2ec0*/  STS.U16 [R78+UR9+0x100], R113 ;  /* 0x000100714e007988 */ /* 0x020fe20008000409 */
[----:B------:R-:W-:-:S03]  /*2ed0*/  IADD3 R22, P2, P3, R25, UR16, R72 ;  /* 0x0000001019167c10 */ /* 0x000fc6000fb5e048 */
[----:B------:R-:W-:Y:S04]  /*2ee0*/  STS.U16 [R115+UR9+0x600], R86 ;  /* 0x0006005673007988 */ /* 0x000fe80008000409 */
[----:B------:R-:W-:Y:S04]  /*2ef0*/  STS.U16 [R115+UR9+0xa00], R88 ;  /* 0x000a005873007988 */ /* 0x000fe80008000409 */
[----:B------:R-:W-:Y:S04]  /*2f00*/  STS.U16 [R115+UR9+0xe00], R90 ;  /* 0x000e005a73007988 */ /* 0x000fe80008000409 */
[----:B------:R-:W-:Y:S04]  /*2f10*/  STS.U16 [R115+UR9+0x1200], R92 ;  /* 0x0012005c73007988 */ /* 0x000fe80008000409 */
[----:B------:R-:W-:Y:S04]  /*2f20*/  STS.U16 [R115+UR9+0x1600], R80 ;  /* 0x0016005073007988 */ /* 0x000fe80008000409 */
[----:B------:R-:W-:Y:S04]  /*2f30*/  STS.U16 [R115+UR9+0x1a00], R82 ;  /* 0x001a005273007988 */ /* 0x000fe80008000409 */
[----:B------:R-:W-:Y:S04]  /*2f40*/  STS.U16 [R115+UR9+0x1e00], R84 ;  /* 0x001e005473007988 */ /* 0x000fe80008000409 */
[----:B----4-:R-:W-:Y:S04]  /*2f50*/  STS.U16 [R115+UR9+0x200], R94 ;  /* 0x0002005e73007988 */ /* 0x010fe80008000409 */
[----:B------:R2:W-:Y:S04]  /*2f60*/  STS.U16 [R99+UR9+0x700], R96 ;  /* 0x0007006063007988 */ /* 0x0005e80008000409 */
[----:B------:R-:W-:Y:S04]  /*2f70*/  STS.U16 [R99+UR9+0xf00], R104 ;  /* 0x000f006863007988 */ /* 0x000fe80008000409 */
[----:B------:R-:W-:Y:S04]  /*2f80*/  STS.U16 [R99+UR9+0xb00], R98 ;  /* 0x000b006263007988 */ /* 0x000fe80008000409 */
[----:B------:R-:W-:Y:S04]  /*2f90*/  STS.U16 [R99+UR9+0x1300], R100 ;  /* 0x0013006463007988 */ /* 0x000fe80008000409 */
[----:B------:R3:W-:Y:S04]  /*2fa0*/  STS.U16 [R99+UR9+0x1b00], R102 ;  /* 0x001b006663007988 */ /* 0x0007e80008000409 */
[----:B------:R4:W-:Y:S04]  /*2fb0*/  STS.U16 [R99+UR9+0x1700], R106 ;  /* 0x0017006a63007988 */ /* 0x0009e80008000409 */
[----:B------:R4:W-:Y:S04]  /*2fc0*/  STS.U16 [R99+UR9+0x1f00], R108 ;  /* 0x001f006c63007988 */ /* 0x0009e80008000409 */
[----:B------:R4:W-:Y:S01]  /*2fd0*/  STS.U16 [R99+UR9+0x300], R110 ;  /* 0x0003006e63007988 */ /* 0x0009e20008000409 */
[----:B------:R-:W-:-:S03]  /*2fe0*/  IADD3.X R25, PT, PT, R142, UR17, R73, P4, P5 ;  /* 0x000000118e197c10 */ /* 0x000fc6000a7ea449 */
[----:B------:R4:W-:Y:S04]  /*2ff0*/  STS.U16 [R76+UR9+0x4000], R117 ;  /* 0x004000754c007988 */ /* 0x0009e80008000409 */
[----:B------:R4:W-:Y:S01]  /*3000*/  STS.U16 [R76+UR9+0x4400], R119 ;  /* 0x004400774c007988 */ /* 0x0009e20008000409 */
[----:B------:R-:W-:-:S03]  /*3010*/  IADD3 R72, P4, P5, R23, UR16, R72 ;  /* 0x0000001017487c10 */ /* 0x000fc6000fd9e048 */
[----:B------:R4:W-:Y:S04]  /*3020*/  STS.U16 [R78+UR9+0x4100], R121 ;  /* 0x004100794e007988 */ /* 0x0009e80008000409 */
[----:B------:R4:W-:Y:S01]  /*3030*/  STS.U16 [R78+UR9+0x4500], R123 ;  /* 0x0045007b4e007988 */ /* 0x0009e20008000409 */
[----:B------:R-:W-:-:S03]  /*3040*/  IADD3.X R23, PT, PT, R144, UR17, R73, P2, P3 ;  /* 0x0000001190177c10 */ /* 0x000fc600097e6449 */
[----:B------:R4:W-:Y:S04]  /*3050*/  STS.U16 [R115+UR9+0x4200], R112 ;  /* 0x0042007073007988 */ /* 0x0009e80008000409 */
[----:B------:R4:W-:Y:S01]  /*3060*/  STS.U16 [R115+UR9+0x4600], R114 ;  /* 0x0046007273007988 */ /* 0x0009e20008000409 */
[----:B--2---:R-:W-:-:S03]  /*3070*/  IADD3 R96, P2, PT, R125, UR16, RZ ;  /* 0x000000107d607c10 */ /* 0x004fc6000ff5e0ff */
[----:B------:R4:W-:Y:S04]  /*3080*/  STS.U16 [R99+UR9+0x4300], R116 ;  /* 0x0043007463007988 */ /* 0x0009e80008000409 */
[----:B------:R4:W-:Y:S01]  /*3090*/  STS.U16 [R99+UR9+0x4700], R118 ;  /* 0x0047007663007988 */ /* 0x0009e20008000409 */
[----:B-1----:R1:W-:Y:S06]  /*30a0*/  MEMBAR.ALL.CTA ;  /* 0x0000000000007992 */ /* 0x0023ec0000008000 */
[----:B-1----:R-:W1:Y:S01]  /*30b0*/  FENCE.VIEW.ASYNC.S ;  /* 0x00000000000073c6 */ /* 0x002e620000000000 */
[----:B------:R-:W-:Y:S01]  /*30c0*/  SHF.R.S32.HI R80, RZ, 0x1f, R75 ;  /* 0x0000001fff507819 */ /* 0x000fe2000001144b */
[----:B------:R-:W-:Y:S01]  /*30d0*/  IMAD.SHL.U32 R105, R20, 0x40, RZ ;  /* 0x0000004014697824 */ /* 0x000fe200078e00ff */
[----:B------:R-:W-:Y:S01]  /*30e0*/  IADD3.X R97, PT, PT, R130, UR17, RZ, P2, !PT ;  /* 0x0000001182617c10 */ /* 0x000fe200097fe4ff */
[----:B------:R-:W-:Y:S01]  /*30f0*/  UIADD3 UR6, UPT, UPT, UR9, 0x2000, URZ ;  /* 0x0000200009067890 */ /* 0x000fe2000fffe0ff */
[----:B------:R-:W-:Y:S01]  /*3100*/  IADD3 R20, P2, PT, R127, UR16, RZ ;  /* 0x000000107f147c10 */ /* 0x000fe2000ff5e0ff */
[----:B------:R-:W-:Y:S01]  /*3110*/  UIADD3 UR7, UPT, UPT, UR9, 0x4800, URZ ;  /* 0x0000480009077890 */ /* 0x000fe2000fffe0ff */
[----:B------:R-:W-:Y:S01]  /*3120*/  LEA.HI R80, R80, R75, RZ, 0x6 ;  /* 0x0000004b50507211 */ /* 0x000fe200078f30ff */
[----:B------:R-:W-:Y:S01]  /*3130*/  IMAD.SHL.U32 R107, R21, 0x40, RZ ;  /* 0x00000040156b7824 */ /* 0x000fe200078e00ff */
[----:B------:R-:W-:Y:S01]  /*3140*/  IADD3.X R21, PT, PT, R133, UR17, RZ, P2, !PT ;  /* 0x0000001185157c10 */ /* 0x000fe200097fe4ff */
[----:B------:R-:W-:Y:S01]  /*3150*/  USHF.R.U32.HI UR6, URZ, 0x4, UR6 ;  /* 0x00000004ff067899 */ /* 0x000fe20008011606 */
[----:B------:R-:W-:Y:S01]  /*3160*/  ISETP.LT.OR P2, PT, R75, 0x40, P1 ;  /* 0x000000404b00780c */ /* 0x000fe20000f41670 */
[----:B------:R-:W-:Y:S01]  /*3170*/  USHF.R.U32.HI UR7, URZ, 0x4, UR7 ;  /* 0x00000004ff077899 */ /* 0x000fe20008011607 */
[----:B------:R-:W-:-:S02]  /*3180*/  SHF.R.S32.HI R80, RZ, 0x6, R80 ;  /* 0x00000006ff507819 */ /* 0x000fc40000011450 */
[----:B------:R-:W-:Y:S01]  /*3190*/  IADD3.X R73, PT, PT, R146, UR17, R73, P4, P5 ;  /* 0x0000001192497c10 */ /* 0x000fe2000a7ea449 */
[----:B------:R-:W-:Y:S01]  /*31a0*/  USGXT.U32 UR12, UR6, 0xe ;  /* 0x0000000e060c789a */ /* 0x000fe20008000000 */
[----:B---3--:R-:W-:Y:S01]  /*31b0*/  IADD3 R102, P3, PT, R122, UR16, RZ ;  /* 0x000000107a667c10 */ /* 0x008fe2000ff7e0ff */
[----:B------:R-:W-:Y:S01]  /*31c0*/  USGXT.U32 UR14, UR7, 0xe ;  /* 0x0000000e070e789a */ /* 0x000fe20008000000 */
[----:B------:R-:W-:Y:S02]  /*31d0*/  IADD3 R100, P4, PT, R120, UR16, RZ ;  /* 0x0000001078647c10 */ /* 0x000fe4000ff9e0ff */
[----:B------:R-:W-:Y:S01]  /*31e0*/  VIMNMX R80, PT, PT, R80, 0x1, !PT ;  /* 0x0000000150507848 */ /* 0x000fe20007fe0100 */
[----:B------:R-:W-:Y:S01]  /*31f0*/  UIADD3 UR24, UP0, UPT, UR12, 0x80, URZ ;  /* 0x000000800c187890 */ /* 0x000fe2000ff1e0ff */
[----:B------:R-:W-:Y:S01]  /*3200*/  IADD3.X R103, PT, PT, R124, UR17, RZ, P3, !PT ;  /* 0x000000117c677c10 */ /* 0x000fe20009ffe4ff */
[----:B------:R-:W-:Y:S01]  /*3210*/  UIADD3 UR22, UP1, UPT, UR14, 0x2, URZ ;  /* 0x000000020e167890 */ /* 0x000fe2000ff3e0ff */
[----:B------:R-:W-:Y:S01]  /*3220*/  IADD3.X R101, PT, PT, R126, UR17, RZ, P4, !PT ;  /* 0x000000117e657c10 */ /* 0x000fe2000a7fe4ff */
[----:B-1----:R-:W-:Y:S01]  /*3230*/  BAR.SYNC.DEFER_BLOCKING 0x0 ;  /* 0x0000000000007b1d */ /* 0x002fe20000010000 */
[----:B------:R-:W-:-:S02]  /*3240*/  IADD3 R94, P3, PT, R129, UR16, RZ ;  /* 0x00000010815e7c10 */ /* 0x000fc4000ff7e0ff */
[----:B------:R-:W-:Y:S01]  /*3250*/  IADD3 R92, P4, PT, R128, UR16, RZ ;  /* 0x00000010805c7c10 */ /* 0x000fe2000ff9e0ff */
[----:B------:R-:W-:Y:S02]  /*3260*/  VIADD R80, R80, 0xffffffff ;  /* 0xffffffff50507836 */ /* 0x000fe40000000000 */
[----:B0-----:R-:W-:Y:S01]  /*3270*/  UMOV UR4, URZ ;  /* 0x000000ff00047c82 */ /* 0x001fe20008000000 */
[----:B------:R-:W-:Y:S01]  /*3280*/  UMOV UR5, URZ ;  /* 0x000000ff00057c82 */ /* 0x000fe20008000000 */
[----:B------:R-:W-:Y:S01]  /*3290*/  UIADD3.X UR25, UPT, UPT, UR4, 0x40004040, URZ, UP0, !UPT ;  /* 0x4000404004197890 */ /* 0x000fe200087fe4ff */
[----:B------:R-:W-:Y:S01]  /*32a0*/  IADD3.X R95, PT, PT, R131, UR17, RZ, P3, !PT ;  /* 0x00000011835f7c10 */ /* 0x000fe20009ffe4ff */
[----:B------:R-:W-:Y:S01]  /*32b0*/  UIADD3.X UR23, UPT, UPT, UR5, 0x40004040, URZ, UP1, !UPT ;  /* 0x4000404005177890 */ /* 0x000fe20008ffe4ff */
[----:B------:R-:W-:Y:S01]  /*32c0*/  IADD3.X R93, PT, PT, R132, UR17, RZ, P4, !PT ;  /* 0x00000011845d7c10 */ /* 0x000fe2000a7fe4ff */
[----:B------:R-:W-:Y:S01]  /*32d0*/  UMOV UR6, URZ ;  /* 0x000000ff00067c82 */ /* 0x000fe20008000000 */
[----:B------:R-:W-:Y:S01]  /*32e0*/  ISETP.NE.U32.AND P3, PT, R80, RZ, PT ;  /* 0x000000ff5000720c */ /* 0x000fe20003f65070 */
[----:B----4-:R-:W-:-:S12]  /*32f0*/  @P2 BRA `(.L_x_6) ;  /* 0x0000000000842947 */ /* 0x010fd80003800000 */
[----:B------:R-:W-:Y:S02]  /*3300*/  UIADD3 UR4, UPT, UPT, UR9, 0x4000, URZ ;  /* 0x0000400009047890 */ /* 0x000fe4000fffe0ff */
[----:B------:R-:W-:Y:S02]  /*3310*/  USHF.R.U32.HI UR16, URZ, 0x4, UR9 ;  /* 0x00000004ff107899 */ /* 0x000fe40008011609 */
[----:B------:R-:W-:Y:S02]  /*3320*/  USHF.R.U32.HI UR4, URZ, 0x4, UR4 ;  /* 0x00000004ff047899 */ /* 0x000fe40008011604 */
[----:B------:R-:W-:Y:S02]  /*3330*/  USGXT.U32 UR16, UR16, 0xe ;  /* 0x0000000e1010789a */ /* 0x000fe40008000000 */
[----:B------:R-:W-:Y:S02]  /*3340*/  USGXT.U32 UR18, UR4, 0xe ;  /* 0x0000000e0412789a */ /* 0x000fe40008000000 */
[----:B------:R-:W-:-:S02]  /*3350*/  UIADD3 UR36, UP0, UPT, UR16, 0x80, URZ ;  /* 0x0000008010247890 */ /* 0x000fc4000ff1e0ff */
[----:B------:R-:W-:Y:S01]  /*3360*/  UIADD3 UR34, UP1, UPT, UR18, 0x2, URZ ;  /* 0x0000000212227890 */ /* 0x000fe2000ff3e0ff */
[----:B------:R-:W-:Y:S01]  /*3370*/  UMOV UR4, URZ ;  /* 0x000000ff00047c82 */ /* 0x000fe20008000000 */
[----:B------:R-:W-:Y:S01]  /*3380*/  UMOV UR38, 0x0 ;  /* 0x0000000000267882 */ /* 0x000fe20000000000 */
[----:B------:R-:W-:Y:S02]  /*3390*/  UIADD3.X UR37, UPT, UPT, UR4, 0x40004040, URZ, UP0, !UPT ;  /* 0x4000404004257890 */ /* 0x000fe400087fe4ff */
[----:B------:R-:W-:Y:S02]  /*33a0*/  UIADD3.X UR35, UPT, UPT, UR4, 0x40004040, URZ, UP1, !UPT ;  /* 0x4000404004237890 */ /* 0x000fe40008ffe4ff */
[----:B------:R-:W-:Y:S02]  /*33b0*/  UIADD3.64 UR26, UPT, UPT, UR36, 0x80, URZ ;  /* 0x00000080241a7897 */ /* 0x000fe4000fffe0ff */
[----:B------:R-:W-:Y:S02]  /*33c0*/  UIADD3.64 UR28, UPT, UPT, UR34, 0x2, URZ ;  /* 0x00000002221c7897 */ /* 0x000fe4000fffe0ff */
[----:B------:R-:W-:-:S02]  /*33d0*/  UIADD3.64 UR30, UPT, UPT, UR36, 0x100, URZ ;  /* 0x00000100241e7897 */ /* 0x000fc4000fffe0ff */
[----:B------:R-:W-:Y:S01]  /*33e0*/  UIADD3.64 UR32, UPT, UPT, UR34, 0x4, URZ ;  /* 0x0000000422207897 */ /* 0x000fe2000fffe0ff */
[----:B------:R-:W-:Y:S01]  /*33f0*/  UMOV UR39, 0x4048490 ;  /* 0x0404849000277882 */ /* 0x000fe20000000000 */
[----:B------:R-:W-:Y:S01]  /*3400*/  UMOV UR17, 0x40004040 ;  /* 0x4000404000117882 */ /* 0x000fe20000000000 */
[----:B------:R-:W-:Y:S01]  /*3410*/  UMOV UR19, 0x40004040 ;  /* 0x4000404000137882 */ /* 0x000fe20000000000 */
[----:B------:R-:W-:Y:S01]  /*3420*/  UMOV UR40, 0x0 ;  /* 0x0000000000287882 */ /* 0x000fe20000000000 */
[----:B------:R-:W-:Y:S01]  /*3430*/  UMOV UR41, 0x4048490 ;  /* 0x0404849000297882 */ /* 0x000fe20000000000 */
[----:B------:R-:W-:Y:S01]  /*3440*/  UMOV UR42, 0x0 ;  /* 0x00000000002a7882 */ /* 0x000fe20000000000 */
[----:B------:R-:W-:Y:S01]  /*3450*/  UMOV UR43, 0x4048490 ;  /* 0x04048490002b7882 */ /* 0x000fe20000000000 */
[----:B------:R-:W-:Y:S01]  /*3460*/  UMOV UR4, UR11 ;  /* 0x0000000b00047c82 */ /* 0x000fe20008000000 */
[----:B------:R-:W-:Y:S01]  /*3470*/  UMOV UR5, URZ ;  /* 0x000000ff00057c82 */ /* 0x000fe20008000000 */
[----:B------:R0:W-:Y:S01]  /*3480*/  UTCHMMA gdesc[UR16], gdesc[UR18], tmem[UR8], tmem[UR38], idesc[UR39], !UPT ;  /* 0x00ff2612100075ea */ /* 0x0001e2000f800008 */
[----:B------:R-:W-:Y:S01]  /*3490*/  UMOV UR44, 0x0 ;  /* 0x00000000002c7882 */ /* 0x000fe20000000000 */
[----:B------:R-:W-:Y:S01]  /*34a0*/  UMOV UR45, 0x4048490 ;  /* 0x04048490002d7882 */ /* 0x000fe20000000000 */
[----:B------:R0:W-:Y:S01]  /*34b0*/  UTCHMMA gdesc[UR36], gdesc[UR34], tmem[UR8], tmem[UR40], idesc[UR41], UPT ;  /* 0x00ff2822240075ea */ /* 0x0001e2000b800008 */
[----:B------:R-:W-:Y:S01]  /*34c0*/  UMOV UR4, UR4 ;  /* 0x0000000400047c82 */ /* 0x000fe20008000000 */
[----:B------:R0:W-:Y:S01]  /*34d0*/  UTCHMMA gdesc[UR26], gdesc[UR28], tmem[UR8], tmem[UR42], idesc[UR43], UPT ;  /* 0x00ff2a1c1a0075ea */ /* 0x0001e2000b800008 */
[----:B------:R0:W-:Y:S01]  /*34e0*/  UTCHMMA gdesc[UR30], gdesc[UR32], tmem[UR8], tmem[UR44], idesc[UR45], UPT ;  /* 0x00ff2c201e0075ea */ /* 0x0001e2000b800008 */
[----:B------:R0:W-:Y:S01]  /*34f0*/  UTCBAR [UR4], URZ ;  /* 0x000000ff040073e9 */ /* 0x0001e200080000ff */
[----:B------:R-:W-:Y:S01]  /*3500*/  NOP ;  /* 0x0000000000007918 */ /* 0x000fe20000000000 */
.L_x_6:
[----:B------:R-:W-:Y:S05]  /*3510*/  @!P3 BRA `(.L_x_7) ;  /* 0x000000100024b947 */ /* 0x000fea0003800000 */
[----:B------:R-:W-:Y:S01]  /*3520*/  VIADD R2, R2, 0xffffffc0 ;  /* 0xffffffc002027836 */ /* 0x000fe20000000000 */
[----:B0-----:R-:W-:Y:S02]  /*3530*/  UIADD3.64 UR18, UPT, UPT, UR24, 0x80, URZ ;  /* 0x0000008018127897 */ /* 0x001fe4000fffe0ff */
[----:B------:R-:W-:Y:S02]  /*3540*/  UIADD3.64 UR26, UPT, UPT, UR22, 0x2, URZ ;  /* 0x00000002161a7897 */ /* 0x000fe4000fffe0ff */
[----:B------:R-:W-:Y:S02]  /*3550*/  UIADD3.64 UR28, UPT, UPT, UR24, 0x100, URZ ;  /* 0x00000100181c7897 */ /* 0x000fe4000fffe0ff */
[----:B------:R-:W-:Y:S01]  /*3560*/  UIADD3.64 UR30, UPT, UPT, UR22, 0x4, URZ ;  /* 0x00000004161e7897 */ /* 0x000fe2000fffe0ff */
[----:B------:R-:W-:Y:S01]  /*3570*/  UMOV UR5, 0x1 ;  /* 0x0000000100057882 */ /* 0x000fe20000000000 */
[----:B------:R-:W-:-:S10]  /*3580*/  UMOV UR4, URZ ;  /* 0x000000ff00047c82 */ /* 0x000fd40008000000 */
.L_x_10:
[----:B------:R-:W-:Y:S01]  /*3590*/  USHF.L.U32 UR6, UR6, 0x1f, URZ ;  /* 0x0000001f06067899 */ /* 0x000fe200080006ff */
[----:B0-----:R-:W-:Y:S01]  /*35a0*/  LOP3.LUT R111, R77, 0x2, RZ, 0xfc, !PT ;  /* 0x000000024d6f7812 */ /* 0x001fe200078efcff */
[----:B------:R-:W-:Y:S01]  /*35b0*/  IMAD.WIDE R6, R105, 0x2, R6 ;  /* 0x0000000269067825 */ /* 0x000fe200078e0206 */
[C---:B------:R-:W-:Y:S02]  /*35c0*/  LOP3.LUT R113, R77.reuse, 0x4, RZ, 0xfc, !PT ;  /* 0x000000044d717812 */ /* 0x040fe400078efcff */
[----:B------:R-:W-:Y:S01]  /*35d0*/  LOP3.LUT R109, R77, 0x6, RZ, 0xfc, !PT ;  /* 0x000000064d6d7812 */ /* 0x000fe200078efcff */
[----:B------:R-:W-:Y:S01]  /*35e0*/  IMAD.U32 R82, RZ, RZ, UR6 ;  /* 0x00000006ff527e24 */ /* 0x000fe2000f8e00ff */
[-C--:B------:R-:W-:Y:S01]  /*35f0*/  ISETP.GE.AND P2, PT, R111, R2.reuse, PT ;  /* 0x000000026f00720c */ /* 0x080fe20003f46270 */
[----:B------:R-:W-:Y:S01]  /*3600*/  IMAD.WIDE R4, R105, 0x2, R4 ;  /* 0x0000000269047825 */ /* 0x000fe200078e0204 */
[-C--:B------:R-:W-:Y:S01]  /*3610*/  ISETP.GE.AND P3, PT, R113, R2.reuse, PT ;  /* 0x000000027100720c */ /* 0x080fe20003f66270 */
[----:B------:R-:W0:Y:S01]  /*3620*/  SYNCS.PHASECHK.TRANS64.TRYWAIT P6, [UR11], R82 ;  /* 0x00000052ff0075a7 */ /* 0x000e2200080c110b */
[----:B------:R-:W-:-:S02]  /*3630*/  ISETP.GE.AND P4, PT, R109, R2, PT ;  /* 0x000000026d00720c */ /* 0x000fc40003f86270 */
[C---:B------:R-:W-:Y:S02]  /*3640*/  LOP3.LUT R113, R77.reuse, 0x8, RZ, 0xfc, !PT ;  /* 0x000000084d717812 */ /* 0x040fe400078efcff */
[----:B------:R-:W-:Y:S02]  /*3650*/  PRMT R109, RZ, 0x7610, R109 ;  /* 0x00007610ff6d7816 */ /* 0x000fe4000000006d */
[----:B------:R-:W-:Y:S02]  /*3660*/  PRMT R111, RZ, 0x7610, R111 ;  /* 0x00007610ff6f7816 */ /* 0x000fe4000000006f */
[----:B------:R-:W-:Y:S01]  /*3670*/  ISETP.GE.AND P5, PT, R77, R2, PT ;  /* 0x000000024d00720c */ /* 0x000fe20003fa6270 */
[----:B0-----:R-:W-:-:S12]  /*3680*/  @!P6 BRA `(.L_x_8) ;  /* 0x0000001400e0e947 */ /* 0x001fd80003800000 */
.L_x_16:
[----:B------:R-:W2:Y:S01]  /*3690*/  @!P5 LDG.E.U16 R109, desc[UR20][R4.64] ;  /* 0x00000014046dd981 */ /* 0x000ea2000c1e1500 */
[----:B------:R-:W-:Y:S02]  /*36a0*/  LOP3.LUT R117, R77, 0xa, RZ, 0xfc, !PT ;  /* 0x0000000a4d757812 */ /* 0x000fe400078efcff */
[-C--:B------:R-:W-:Y:S01]  /*36b0*/  ISETP.GE.AND P5, PT, R113, R2.reuse, PT ;  /* 0x000000027100720c */ /* 0x080fe20003fa6270 */
[----:B------:R-:W3:Y:S01]  /*36c0*/  @!P2 LDG.E.U16 R111, desc[UR20][R6.64] ;  /* 0x00000014066fa981 */ /* 0x000ee2000c1e1500 */
[----:B------:R-:W-:Y:S01]  /*36d0*/  PRMT R82, RZ, 0x7610, R82 ;  /* 0x00007610ff527816 */ /* 0x000fe20000000052 */
[----:B------:R-:W-:Y:S01]  /*36e0*/  IMAD.WIDE R8, R105, 0x2, R8 ;  /* 0x0000000269087825 */ /* 0x000fe200078e0208 */
[----:B------:R-:W-:Y:S02]  /*36f0*/  ISETP.GE.AND P2, PT, R117, R2, PT ;  /* 0x000000027500720c */ /* 0x000fe40003f46270 */
[----:B------:R-:W-:Y:S01]  /*3700*/  LOP3.LUT R117, R77, 0xc, RZ, 0xfc, !PT ;  /* 0x0000000c4d757812 */ /* 0x000fe200078efcff */
[C---:B------:R-:W-:Y:S01]  /*3710*/  IMAD.WIDE R16, R105.reuse, 0x2, R16 ;  /* 0x0000000269107825 */ /* 0x040fe200078e0210 */
[----:B------:R-:W-:Y:S01]  /*3720*/  PRMT R84, RZ, 0x7610, R84 ;  /* 0x00007610ff547816 */ /* 0x000fe20000000054 */
[----:B------:R-:W4:Y:S01]  /*3730*/  @!P3 LDG.E.U16 R82, desc[UR20][R8.64] ;  /* 0x000000140852b981 */ /* 0x000f22000c1e1500 */
[----:B------:R-:W-:Y:S01]  /*3740*/  PRMT R113, RZ, 0x7610, R113 ;  /* 0x00007610ff717816 */ /* 0x000fe20000000071 */
[----:B------:R-:W-:Y:S01]  /*3750*/  IMAD.WIDE R102, R105, 0x2, R102 ;  /* 0x0000000269667825 */ /* 0x000fe200078e0266 */
[----:B------:R-:W-:-:S02]  /*3760*/  LEA.HI R119, R141, 0xe, RZ, 0x1a ;  /* 0x0000000e8d777811 */ /* 0x000fc400078fd0ff */
[-C--:B------:R-:W-:Y:S01]  /*3770*/  ISETP.GE.AND P3, PT, R117, R2.reuse, PT ;  /* 0x000000027500720c */ /* 0x080fe20003f66270 */
[----:B------:R-:W5:Y:S01]  /*3780*/  @!P4 LDG.E.U16 R84, desc[UR20][R16.64] ;  /* 0x000000141054c981 */ /* 0x000f62000c1e1500 */
[----:B------:R-:W-:Y:S02]  /*3790*/  LOP3.LUT R117, R77, 0x10, RZ, 0xfc, !PT ;  /* 0x000000104d757812 */ /* 0x000fe400078efcff */
[-C--:B------:R-:W-:Y:S01]  /*37a0*/  ISETP.GE.AND P4, PT, R119, R2.reuse, PT ;  /* 0x000000027700720c */ /* 0x080fe20003f86270 */
[----:B------:R-:W3:Y:S01]  /*37b0*/  @!P5 LDG.E.U16 R113, desc[UR20][R102.64] ;  /* 0x000000146671d981 */ /* 0x000ee2000c1e1500 */
[----:B------:R-:W-:Y:S01]  /*37c0*/  ISETP.GE.AND P5, PT, R117, R2, PT ;  /* 0x000000027500720c */ /* 0x000fe20003fa6270 */
[----:B------:R-:W-:Y:S01]  /*37d0*/  IMAD.WIDE R100, R105, 0x2, R100 ;  /* 0x0000000269647825 */ /* 0x000fe200078e0264 */
[----:B------:R-:W-:Y:S02]  /*37e0*/  PRMT R117, RZ, 0x7610, R117 ;  /* 0x00007610ff757816 */ /* 0x000fe40000000075 */
[----:B------:R-:W-:Y:S01]  /*37f0*/  LOP3.LUT R119, R77, 0x12, RZ, 0xfc, !PT ;  /* 0x000000124d777812 */ /* 0x000fe200078efcff */
[----:B------:R-:W-:Y:S01]  /*3800*/  IMAD.WIDE R10, R105, 0x2, R10 ;  /* 0x00000002690a7825 */ /* 0x000fe200078e020a */
[----:B------:R-:W-:-:S02]  /*3810*/  PRMT R86, RZ, 0x7610, R86 ;  /* 0x00007610ff567816 */ /* 0x000fc40000000056 */
[----:B------:R-:W-:Y:S01]  /*3820*/  PRMT R88, RZ, 0x7610, R88 ;  /* 0x00007610ff587816 */ /* 0x000fe20000000058 */
[----:B------:R-:W-:Y:S01]  /*3830*/  IMAD.WIDE R96, R105, 0x2, R96 ;  /* 0x0000000269607825 */ /* 0x000fe200078e0260 */
[----:B------:R-:W4:Y:S01]  /*3840*/  @!P2 LDG.E.U16 R117, desc[UR20][R100.64] ;  /* 0x000000146475a981 */ /* 0x000f22000c1e1500 */
[-C--:B------:R-:W-:Y:S02]  /*3850*/  ISETP.GE.AND P2, PT, R119, R2.reuse, PT ;  /* 0x000000027700720c */ /* 0x080fe40003f46270 */
[C---:B------:R-:W-:Y:S01]  /*3860*/  LOP3.LUT R121, R77.reuse, 0x14, RZ, 0xfc, !PT ;  /* 0x000000144d797812 */ /* 0x040fe200078efcff */
[----:B------:R-:W4:Y:S01]  /*3870*/  @!P3 LDG.E.U16 R86, desc[UR20][R96.64] ;  /* 0x000000146056b981 */ /* 0x000f22000c1e1500 */
[----:B------:R-:W-:Y:S02]  /*3880*/  LOP3.LUT R119, R77, 0x16, RZ, 0xfc, !PT ;  /* 0x000000164d777812 */ /* 0x000fe400078efcff */
[-C--:B------:R-:W-:Y:S01]  /*3890*/  ISETP.GE.AND P3, PT, R121, R2.reuse, PT ;  /* 0x000000027900720c */ /* 0x080fe20003f66270 */
[----:B------:R-:W4:Y:S01]  /*38a0*/  @!P4 LDG.E.U16 R88, desc[UR20][R10.64] ;  /* 0x000000140a58c981 */ /* 0x000f22000c1e1500 */
[----:B------:R-:W-:Y:S01]  /*38b0*/  ISETP.GE.AND P4, PT, R119, R2, PT ;  /* 0x000000027700720c */ /* 0x000fe20003f86270 */
[----:B------:R-:W-:Y:S01]  /*38c0*/  IMAD.WIDE R94, R105, 0x2, R94 ;  /* 0x00000002695e7825 */ /* 0x000fe200078e025e */
[----:B------:R-:W-:-:S02]  /*38d0*/  PRMT R119, RZ, 0x7610, R119 ;  /* 0x00007610ff777816 */ /* 0x000fc40000000077 */
[----:B------:R-:W-:Y:S01]  /*38e0*/  LOP3.LUT R123, R77, 0x18, RZ, 0xfc, !PT ;  /* 0x000000184d7b7812 */ /* 0x000fe200078efcff */
[C---:B------:R-:W-:Y:S01]  /*38f0*/  IMAD.WIDE R20, R105.reuse, 0x2, R20 ;  /* 0x0000000269147825 */ /* 0x040fe200078e0214 */
[----:B------:R-:W-:Y:S02]  /*3900*/  PRMT R121, RZ, 0x7610, R121 ;  /* 0x00007610ff797816 */ /* 0x000fe40000000079 */
[----:B------:R-:W-:Y:S01]  /*3910*/  PRMT R90, RZ, 0x7610, R90 ;  /* 0x00007610ff5a7816 */ /* 0x000fe2000000005a */
[----:B------:R-:W4:Y:S01]  /*3920*/  @!P5 LDG.E.U16 R119, desc[UR20][R94.64] ;  /* 0x000000145e77d981 */ /* 0x000f22000c1e1500 */
[----:B------:R-:W-:Y:S01]  /*3930*/  IMAD.WIDE R92, R105, 0x2, R92 ;  /* 0x00000002695c7825 */ /* 0x000fe200078e025c */
[----:B------:R-:W-:Y:S02]  /*3940*/  ISETP.GE.AND P5, PT, R123, R2, PT ;  /* 0x000000027b00720c */ /* 0x000fe40003fa6270 */
[----:B------:R-:W-:Y:S01]  /*3950*/  PRMT R98, RZ, 0x7610, R98 ;  /* 0x00007610ff627816 */ /* 0x000fe20000000062 */
[----:B------:R-:W-:Y:S01]  /*3960*/  IMAD.WIDE R54, R105, 0x2, R54 ;  /* 0x0000000269367825 */ /* 0x000fe200078e0236 */
[C---:B------:R-:W-:Y:S01]  /*3970*/  LOP3.LUT R125, R77.reuse, 0x1a, RZ, 0xfc, !PT ;  /* 0x0000001a4d7d7812 */ /* 0x040fe200078efcff */
[----:B------:R-:W5:Y:S01]  /*3980*/  @!P2 LDG.E.U16 R121, desc[UR20][R92.64] ;  /* 0x000000145c79a981 */ /* 0x000f62000c1e1500 */
[----:B------:R-:W-:-:S02]  /*3990*/  LOP3.LUT R123, R77, 0x1c, RZ, 0xfc, !PT ;  /* 0x0000001c4d7b7812 */ /* 0x000fc400078efcff */
[----:B------:R-:W-:Y:S01]  /*39a0*/  LEA.HI R127, R141, 0x1e, RZ, 0x1a ;  /* 0x0000001e8d7f7811 */ /* 0x000fe200078fd0ff */
[----:B------:R-:W5:Y:S01]  /*39b0*/  @!P3 LDG.E.U16 R90, desc[UR20][R20.64] ;  /* 0x00000014145ab981 */ /* 0x000f62000c1e1500 */
[-C--:B------:R-:W-:Y:S02]  /*39c0*/  ISETP.GE.AND P2, PT, R125, R2.reuse, PT ;  /* 0x000000027d00720c */ /* 0x080fe40003f46270 */
[-C--:B------:R-:W-:Y:S01]  /*39d0*/  ISETP.GE.AND P3, PT, R123, R2.reuse, PT ;  /* 0x000000027b00720c */ /* 0x080fe20003f66270 */
[----:B------:R-:W5:Y:S01]  /*39e0*/  @!P4 LDG.E.U16 R98, desc[UR20][R54.64] ;  /* 0x000000143662c981 */ /* 0x000f62000c1e1500 */
[----:B------:R-:W-:Y:S01]  /*39f0*/  PRMT R123, RZ, 0x7610, R123 ;  /* 0x00007610ff7b7816 */ /* 0x000fe2000000007b */
[----:B------:R-:W-:Y:S01]  /*3a00*/  IMAD.WIDE R52, R105, 0x2, R52 ;  /* 0x0000000269347825 */ /* 0x000fe200078e0234 */
[-C--:B------:R-:W-:Y:S02]  /*3a10*/  ISETP.GE.AND P4, PT, R127, R2.reuse, PT ;  /* 0x000000027f00720c */ /* 0x080fe40003f86270 */
[----:B------:R-:W-:Y:S01]  /*3a20*/  LOP3.LUT R129, R77, 0x20, RZ, 0xfc, !PT ;  /* 0x000000204d817812 */ /* 0x000fe200078efcff */
[----:B------:R-:W-:Y:S01]  /*3a30*/  IMAD.WIDE R50, R105, 0x2, R50 ;  /* 0x0000000269327825 */ /* 0x000fe200078e0232 */
[----:B------:R-:W-:Y:S01]  /*3a40*/  PRMT R125, RZ, 0x7610, R125 ;  /* 0x00007610ff7d7816 */ /* 0x000fe2000000007d */
[----:B------:R-:W5:Y:S01]  /*3a50*/  @!P5 LDG.E.U16 R123, desc[UR20][R52.64] ;  /* 0x00000014347bd981 */ /* 0x000f62000c1e1500 */
[----:B------:R-:W-:Y:S01]  /*3a60*/  ISETP.GE.AND P5, PT, R129, R2, PT ;  /* 0x000000028100720c */ /* 0x000fe20003fa6270 */
[----:B------:R-:W-:Y:S01]  /*3a70*/  IMAD.WIDE R12, R105, 0x2, R12 ;  /* 0x00000002690c7825 */ /* 0x000fe200078e020c */
[----:B------:R-:W-:-:S02]  /*3a80*/  PRMT R106, RZ, 0x7610, R106 ;  /* 0x00007610ff6a7816 */ /* 0x000fc4000000006a */
[----:B------:R-:W-:Y:S01]  /*3a90*/  LOP3.LUT R127, R77, 0x22, RZ, 0xfc, !PT ;  /* 0x000000224d7f7812 */ /* 0x000fe200078efcff */
[----:B------:R-:W-:Y:S01]  /*3aa0*/  IMAD.WIDE R48, R105, 0x2, R48 ;  /* 0x0000000269307825 */ /* 0x000fe200078e0230 */
[----:B------:R-:W-:Y:S01]  /*3ab0*/  PRMT R104, RZ, 0x7610, R104 ;  /* 0x00007610ff687816 */ /* 0x000fe20000000068 */
[----:B------:R-:W5:Y:S01]  /*3ac0*/  @!P2 LDG.E.U16 R125, desc[UR20][R50.64] ;  /* 0x00000014327da981 */ /* 0x000f62000c1e1500 */
[C---:B------:R-:W-:Y:S02]  /*3ad0*/  LOP3.LUT R131, R77.reuse, 0x26, RZ, 0xfc, !PT ;  /* 0x000000264d837812 */ /* 0x040fe400078efcff */
[----:B------:R-:W-:Y:S01]  /*3ae0*/  LOP3.LUT R129, R77, 0x24, RZ, 0xfc, !PT ;  /* 0x000000244d817812 */ /* 0x000fe200078efcff */
[----:B------:R-:W5:Y:S01]  /*3af0*/  @!P4 LDG.E.U16 R106, desc[UR20][R12.64] ;  /* 0x000000140c6ac981 */ /* 0x000f62000c1e1500 */
[-C--:B------:R-:W-:Y:S01]  /*3b00*/  ISETP.GE.AND P2, PT, R127, R2.reuse, PT ;  /* 0x000000027f00720c */ /* 0x080fe20003f46270 */
[----:B------:R-:W-:Y:S01]  /*3b10*/  IMAD.WIDE R46, R105, 0x2, R46 ;  /* 0x00000002692e7825 */ /* 0x000fe200078e022e */
[----:B------:R-:W-:Y:S01]  /*3b20*/  PRMT R127, RZ, 0x7610, R127 ;  /* 0x00007610ff7f7816 */ /* 0x000fe2000000007f */
[----:B------:R-:W5:Y:S01]  /*3b30*/  @!P3 LDG.E.U16 R104, desc[UR20][R48.64] ;  /* 0x000000143068b981 */ /* 0x000f62000c1e1500 */
[----:B------:R-:W-:-:S02]  /*3b40*/  ISETP.GE.AND P4, PT, R131, R2, PT ;  /* 0x000000028300720c */ /* 0x000fc40003f86270 */
[-C--:B------:R-:W-:Y:S02]  /*3b50*/  ISETP.GE.AND P3, PT, R129, R2.reuse, PT ;  /* 0x000000028100720c */ /* 0x080fe40003f66270 */
[----:B------:R-:W-:Y:S01]  /*3b60*/  LOP3.LUT R129, R77, 0x28, RZ, 0xfc, !PT ;  /* 0x000000284d817812 */ /* 0x000fe200078efcff */
[----:B------:R-:W5:Y:S01]  /*3b70*/  @!P5 LDG.E.U16 R127, desc[UR20][R46.64] ;  /* 0x000000142e7fd981 */ /* 0x000f62000c1e1500 */
[----:B------:R-:W-:Y:S02]  /*3b80*/  PRMT R110, RZ, 0x7610, R110 ;  /* 0x00007610ff6e7816 */ /* 0x000fe4000000006e */
[----:B------:R-:W-:Y:S01]  /*3b90*/  ISETP.GE.AND P5, PT, R129, R2, PT ;  /* 0x000000028100720c */ /* 0x000fe20003fa6270 */
[----:B------:R-:W-:Y:S01]  /*3ba0*/  IMAD.WIDE R40, R105, 0x2, R40 ;  /* 0x0000000269287825 */ /* 0x000fe200078e0228 */
[----:B------:R-:W-:-:S03]  /*3bb0*/  PRMT R129, RZ, 0x7610, R129 ;  /* 0x00007610ff817816 */ /* 0x000fc60000000081 */
[----:B------:R-:W-:Y:S01]  /*3bc0*/  IMAD.WIDE R44, R105, 0x2, R44 ;  /* 0x00000002692c7825 */ /* 0x000fe200078e022c */
[----:B------:R-:W-:Y:S01]  /*3bd0*/  LOP3.LUT R131, R77, 0x2a, RZ, 0xfc, !PT ;  /* 0x0000002a4d837812 */ /* 0x000fe200078efcff */
[----:B------:R-:W5:Y:S01]  /*3be0*/  @!P4 LDG.E.U16 R110, desc[UR20][R40.64] ;  /* 0x00000014286ec981 */ /* 0x000f62000c1e1500 */
[----:B------:R-:W-:Y:S01]  /*3bf0*/  PRMT R108, RZ, 0x7610, R108 ;  /* 0x00007610ff6c7816 */ /* 0x000fe2000000006c */
[----:B------:R-:W-:Y:S01]  /*3c00*/  IMAD.WIDE R42, R105, 0x2, R42 ;  /* 0x00000002692a7825 */ /* 0x000fe200078e022a */
[-C--:B------:R-:W-:Y:S01]  /*3c10*/  ISETP.GE.AND P4, PT, R87, R2.reuse, PT ;  /* 0x000000025700720c */ /* 0x080fe20003f86270 */
[----:B------:R-:W5:Y:S01]  /*3c20*/  @!P2 LDG.E.U16 R129, desc[UR20][R44.64] ;  /* 0x000000142c81a981 */ /* 0x000f62000c1e1500 */
[----:B------:R-:W-:Y:S02]  /*3c30*/  ISETP.GE.AND P2, PT, R131, R2, PT ;  /* 0x000000028300720c */ /* 0x000fe40003f46270 */
[----:B------:R-:W-:Y:S01]  /*3c40*/  LEA.HI R133, R141, 0x2e, RZ, 0x1a ;  /* 0x0000002e8d857811 */ /* 0x000fe200078fd0ff */
[----:B------:R-:W5:Y:S01]  /*3c50*/  @!P3 LDG.E.U16 R108, desc[UR20][R42.64] ;  /* 0x000000142a6cb981 */ /* 0x000f62000c1e1500 */
[----:B------:R-:W-:-:S02]  /*3c60*/  PRMT R112, RZ, 0x7610, R112 ;  /* 0x00007610ff707816 */ /* 0x000fc40000000070 */
[----:B------:R-:W-:Y:S01]  /*3c70*/  ISETP.GE.AND P3, PT, R133, R2, PT ;  /* 0x000000028500720c */ /* 0x000fe20003f66270 */
[----:B------:R-:W-:Y:S01]  /*3c80*/  IMAD.WIDE R34, R105, 0x2, R34 ;  /* 0x0000000269227825 */ /* 0x000fe200078e0222 */
[----:B------:R-:W-:-:S03]  /*3c90*/  PRMT R133, RZ, 0x7610, R133 ;  /* 0x00007610ff857816 */ /* 0x000fc60000000085 */
[----:B------:R-:W-:Y:S01]  /*3ca0*/  IMAD.WIDE R36, R105, 0x2, R36 ;  /* 0x0000000269247825 */ /* 0x000fe200078e0224 */
[----:B------:R-:W-:Y:S01]  /*3cb0*/  PRMT R131, RZ, 0x7610, R131 ;  /* 0x00007610ff837816 */ /* 0x000fe20000000083 */
[----:B------:R-:W5:Y:S01]  /*3cc0*/  @!P4 LDG.E.U16 R112, desc[UR20][R34.64] ;  /* 0x000000142270c981 */ /* 0x000f62000c1e1500 */
[-C--:B------:R-:W-:Y:S01]  /*3cd0*/  ISETP.GE.AND P4, PT, R81, R2.reuse, PT ;  /* 0x000000025100720c */ /* 0x080fe20003f86270 */
[----:B------:R-:W-:Y:S02]  /*3ce0*/  IMAD.WIDE R38, R105, 0x2, R38 ;  /* 0x0000000269267825 */ /* 0x000fe400078e0226 */
[----:B------:R-:W5:Y:S01]  /*3cf0*/  @!P2 LDG.E.U16 R133, desc[UR20][R36.64] ;  /* 0x000000142485a981 */ /* 0x000f62000c1e1500 */
[----:B------:R-:W-:-:S03]  /*3d00*/  ISETP.GE.AND P2, PT, R85, R2, PT ;  /* 0x000000025500720c */ /* 0x000fc60003f46270 */
[----:B------:R-:W5:Y:S01]  /*3d10*/  @!P5 LDG.E.U16 R131, desc[UR20][R38.64] ;  /* 0x000000142683d981 */ /* 0x000f62000c1e1500 */
[-C--:B------:R-:W-:Y:S01]  /*3d20*/  ISETP.GE.AND P5, PT, R91, R2.reuse, PT ;  /* 0x000000025b00720c */ /* 0x080fe20003fa6270 */
[C---:B------:R-:W-:Y:S01]  /*3d30*/  IMAD.WIDE R30, R105.reuse, 0x2, R30 ;  /* 0x00000002691e7825 */ /* 0x040fe200078e021e */
[----:B------:R-:W-:Y:S02]  /*3d40*/  PRMT R145, RZ, 0x7610, R145 ;  /* 0x00007610ff917816 */ /* 0x000fe40000000091 */
[----:B------:R-:W-:Y:S01]  /*3d50*/  PRMT R116, RZ, 0x7610, R116 ;  /* 0x00007610ff747816 */ /* 0x000fe20000000074 */
[C---:B------:R-:W-:Y:S01]  /*3d60*/  IMAD.WIDE R28, R105.reuse, 0x2, R28 ;  /* 0x00000002691c7825 */ /* 0x040fe200078e021c */
[----:B------:R-:W-:Y:S02]  /*3d70*/  PRMT R114, RZ, 0x7610, R114 ;  /* 0x00007610ff727816 */ /* 0x000fe40000000072 */
[----:B------:R-:W-:Y:S01]  /*3d80*/  PRMT R143, RZ, 0x7610, R143 ;  /* 0x00007610ff8f7816 */ /* 0x000fe2000000008f */
[----:B------:R-:W5:Y:S01]  /*3d90*/  @!P2 LDG.E.U16 R145, desc[UR20][R30.64] ;  /* 0x000000141e91a981 */ /* 0x000f62000c1e1500 */
[----:B------:R-:W-:Y:S01]  /*3da0*/  IMAD.WIDE R32, R105, 0x2, R32 ;  /* 0x0000000269207825 */ /* 0x000fe200078e0220 */
[----:B------:R-:W-:-:S02]  /*3db0*/  ISETP.GE.AND P2, PT, R89, R2, PT ;  /* 0x000000025900720c */ /* 0x000fc40003f46270 */
[----:B------:R-:W5:Y:S01]  /*3dc0*/  @!P4 LDG.E.U16 R116, desc[UR20][R28.64] ;  /* 0x000000141c74c981 */ /* 0x000f62000c1e1500 */
[----:B------:R-:W-:Y:S01]  /*3dd0*/  IMAD.WIDE R14, R105, 0x2, R14 ;  /* 0x00000002690e7825 */ /* 0x000fe200078e020e */
[----:B------:R-:W-:Y:S02]  /*3de0*/  ISETP.GE.AND P4, PT, R83, R2, PT ;  /* 0x000000025300720c */ /* 0x000fe40003f86270 */
[C---:B------:R-:W-:Y:S01]  /*3df0*/  LEA.HI R147, R141.reuse, 0x3e, RZ, 0x1a ;  /* 0x0000003e8d937811 */ /* 0x040fe200078fd0ff */
[----:B------:R-:W5:Y:S01]  /*3e00*/  @!P5 LDG.E.U16 R143, desc[UR20][R32.64] ;  /* 0x00000014208fd981 */ /* 0x000f62000c1e1500 */
[----:B------:R-:W-:-:S03]  /*3e10*/  LOP3.LUT R149, R141, 0x3f, RZ, 0xc0, !PT ;  /* 0x0000003f8d957812 */ /* 0x000fc600078ec0ff */
[----:B------:R-:W5:Y:S01]  /*3e20*/  @!P3 LDG.E.U16 R114, desc[UR20][R14.64] ;  /* 0x000000140e72b981 */ /* 0x000f62000c1e1500 */
[-C--:B------:R-:W-:Y:S02]  /*3e30*/  ISETP.GE.AND P3, PT, R147, R2.reuse, PT ;  /* 0x000000029300720c */ /* 0x080fe40003f66270 */
[----:B------:R-:W-:Y:S01]  /*3e40*/  ISETP.GE.AND P5, PT, R149, R2, PT ;  /* 0x000000029500720c */ /* 0x000fe20003fa6270 */
[C---:B------:R-:W-:Y:S01]  /*3e50*/  IMAD.WIDE R24, R105.reuse, 0x2, R24 ;  /* 0x0000000269187825 */ /* 0x040fe200078e0218 */
[----:B------:R-:W-:Y:S02]  /*3e60*/  PRMT R147, RZ, 0x7610, R147 ;  /* 0x00007610ff937816 */ /* 0x000fe40000000093 */
[----:B------:R-:W-:Y:S01]  /*3e70*/  PRMT R149, RZ, 0x7610, R149 ;  /* 0x00007610ff957816 */ /* 0x000fe20000000095 */
[----:B------:R-:W-:-:S03]  /*3e80*/  IMAD.WIDE R22, R105, 0x2, R22 ;  /* 0x0000000269167825 */ /* 0x000fc600078e0216 */
[----:B------:R-:W5:Y:S01]  /*3e90*/  @!P2 LDG.E.U16 R147, desc[UR20][R24.64] ;  /* 0x000000141893a981 */ /* 0x000f62000c1e1500 */
[----:B------:R-:W-:-:S03]  /*3ea0*/  ISETP.GE.AND P2, PT, R79, R2, PT ;  /* 0x000000024f00720c */ /* 0x000fc60003f46270 */
[----:B------:R-:W5:Y:S01]  /*3eb0*/  @!P4 LDG.E.U16 R149, desc[UR20][R22.64] ;  /* 0x000000141695c981 */ /* 0x000f62000c1e1500 */
[----:B------:R-:W-:Y:S01]  /*3ec0*/  ISETP.GE.AND P4, PT, R3, R2, PT ;  /* 0x000000020300720c */ /* 0x000fe20003f86270 */
[C---:B------:R-:W-:Y:S01]  /*3ed0*/  IMAD.WIDE R18, R105.reuse, 0x2, R18 ;  /* 0x0000000269127825 */ /* 0x040fe200078e0212 */
[----:B------:R-:W-:Y:S02]  /*3ee0*/  PRMT R118, RZ, 0x7610, R118 ;  /* 0x00007610ff767816 */ /* 0x000fe40000000076 */
[----:B------:R-:W-:Y:S01]  /*3ef0*/  PRMT R120, RZ, 0x7610, R120 ;  /* 0x00007610ff787816 */ /* 0x000fe20000000078 */
[----:B------:R-:W-:Y:S01]  /*3f00*/  IMAD.WIDE R72, R105, 0x2, R72 ;  /* 0x0000000269487825 */ /* 0x000fe200078e0248 */
[----:B------:R-:W-:-:S03]  /*3f10*/  PRMT R122, RZ, 0x7610, R122 ;  /* 0x00007610ff7a7816 */ /* 0x000fc6000000007a */
[----:B------:R-:W-:Y:S01]  /*3f20*/  IMAD.WIDE R26, R105, 0x2, R26 ;  /* 0x00000002691a7825 */ /* 0x000fe200078e021a */
[----:B------:R-:W5:Y:S04]  /*3f30*/  @!P2 LDG.E.U16 R120, desc[UR20][R72.64] ;  /* 0x000000144878a981 */ /* 0x000f68000c1e1500 */
[----:B------:R-:W5:Y:S04]  /*3f40*/  @!P4 LDG.E.U16 R118, desc[UR20][R26.64] ;  /* 0x000000141a76c981 */ /* 0x000f68000c1e1500 */
[----:B------:R-:W5:Y:S01]  /*3f50*/  @!P3 LDG.E.U16 R122, desc[UR20][R18.64] ;  /* 0x00000014127ab981 */ /* 0x000f62000c1e1500 */
[----:B------:R-:W-:Y:S01]  /*3f60*/  BAR.SYNC.DEFER_BLOCKING 0x0 ;  /* 0x0000000000007b1d */ /* 0x000fe20000010000 */
[----:B------:R-:W-:Y:S01]  /*3f70*/  PRMT R151, RZ, 0x7610, R151 ;  /* 0x00007610ff977816 */ /* 0x000fe20000000097 */
[----:B------:R-:W-:Y:S01]  /*3f80*/  IMAD.WIDE R64, R107, 0x2, R64 ;  /* 0x000000026b407825 */ /* 0x000fe200078e0240 */
[----:B------:R-:W-:-:S02]  /*3f90*/  PRMT R155, RZ, 0x7610, R155 ;  /* 0x00007610ff9b7816 */ /* 0x000fc4000000009b */
[----:B------:R-:W-:Y:S01]  /*3fa0*/  PRMT R153, RZ, 0x7610, R153 ;  /* 0x00007610ff997816 */ /* 0x000fe20000000099 */
[C---:B------:R-:W-:Y:S01]  /*3fb0*/  IMAD.WIDE R56, R107.reuse, 0x2, R56 ;  /* 0x000000026b387825 */ /* 0x040fe200078e0238 */
[----:B------:R-:W-:Y:S02]  /*3fc0*/  PRMT R157, RZ, 0x7610, R157 ;  /* 0x00007610ff9d7816 */ /* 0x000fe4000000009d */
[----:B------:R-:W-:Y:S01]  /*3fd0*/  PRMT R124, RZ, 0x7610, R124 ;  /* 0x00007610ff7c7816 */ /* 0x000fe2000000007c */
[C---:B------:R-:W-:Y:S01]  /*3fe0*/  IMAD.WIDE R66, R107.reuse, 0x2, R66 ;  /* 0x000000026b427825 */ /* 0x040fe200078e0242 */
[----:B------:R-:W-:Y:S02]  /*3ff0*/  PRMT R128, RZ, 0x7610, R128 ;  /* 0x00007610ff807816 */ /* 0x000fe40000000080 */
[----:B------:R-:W-:Y:S01]  /*4000*/  PRMT R126, RZ, 0x7610, R126 ;  /* 0x00007610ff7e7816 */ /* 0x000fe2000000007e */
[----:B------:R-:W-:Y:S01]  /*4010*/  IMAD.WIDE R58, R107, 0x2, R58 ;  /* 0x000000026b3a7825 */ /* 0x000fe200078e023a */
[----:B------:R-:W-:-:S03]  /*4020*/  PRMT R130, RZ, 0x7610, R130 ;  /* 0x00007610ff827816 */ /* 0x000fc60000000082 */
[----:B------:R-:W-:-:S04]  /*4030*/  IMAD.WIDE R68, R107, 0x2, R68 ;  /* 0x000000026b447825 */ /* 0x000fc800078e0244 */
[C---:B------:R-:W-:Y:S01]  /*4040*/  IMAD.WIDE R60, R107.reuse, 0x2, R60 ;  /* 0x000000026b3c7825 */ /* 0x040fe200078e023c */
[----:B------:R-:W5:Y:S03]  /*4050*/  @!P5 LDG.E.U16 R151, desc[UR20][R56.64] ;  /* 0x000000143897d981 */ /* 0x000f66000c1e1500 */
[C---:B------:R-:W-:Y:S01]  /*4060*/  IMAD.WIDE R70, R107.reuse, 0x2, R70 ;  /* 0x000000026b467825 */ /* 0x040fe200078e0246 */
[----:B------:R-:W5:Y:S03]  /*4070*/  @!P5 LDG.E.U16 R155, desc[UR20][R64.64] ;  /* 0x00000014409bd981 */ /* 0x000f66000c1e1500 */
[----:B------:R-:W-:Y:S01]  /*4080*/  IMAD.WIDE R62, R107, 0x2, R62 ;  /* 0x000000026b3e7825 */ /* 0x000fe200078e023e */
[----:B------:R-:W5:Y:S04]  /*4090*/  @!P5 LDG.E.U16 R153, desc[UR20][R58.64] ;  /* 0x000000143a99d981 */ /* 0x000f68000c1e1500 */
[----:B------:R-:W5:Y:S04]  /*40a0*/  @!P5 LDG.E.U16 R157, desc[UR20][R66.64] ;  /* 0x00000014429dd981 */ /* 0x000f68000c1e1500 */
[----:B------:R-:W5:Y:S04]  /*40b0*/  @!P5 LDG.E.U16 R124, desc[UR20][R60.64] ;  /* 0x000000143c7cd981 */ /* 0x000f68000c1e1500 */
[----:B------:R-:W5:Y:S04]  /*40c0*/  @!P5 LDG.E.U16 R128, desc[UR20][R68.64] ;  /* 0x000000144480d981 */ /* 0x000f68000c1e1500 */
[----:B------:R-:W5:Y:S04]  /*40d0*/  @!P5 LDG.E.U16 R126, desc[UR20][R62.64] ;  /* 0x000000143e7ed981 */ /* 0x000f68000c1e1500 */
[----:B------:R-:W5:Y:S01]  /*40e0*/  @!P5 LDG.E.U16 R130, desc[UR20][R70.64] ;  /* 0x000000144682d981 */ /* 0x000f62000c1e1500 */
[----:B------:R-:W-:-:S04]  /*40f0*/  ULEA UR11, UR5, UR9, 0x3 ;  /* 0x00000009050b7291 */ /* 0x000fc8000f8e18ff */
[----:B------:R-:W-:Y:S01]  /*4100*/  UIADD3 UR11, UPT, UPT, UR11, 0x5000, URZ ;  /* 0x000050000b0b7890 */ /* 0x000fe2000fffe0ff */
[----:B--2---:R0:W-:Y:S04]  /*4110*/  STS.U16 [R76+UR9+0x2000], R109 ;  /* 0x0020006d4c007988 */ /* 0x0041e80008000409 */
[----:B---3--:R0:W-:Y:S04]  /*4120*/  STS.U16 [R76+UR9+0x2400], R113 ;  /* 0x002400714c007988 */ /* 0x0081e80008000409 */
[----:B----4-:R0:W-:Y:S04]  /*4130*/  STS.U16 [R76+UR9+0x2800], R119 ;  /* 0x002800774c007988 */ /* 0x0101e80008000409 */
[----:B-----5:R0:W-:Y:S04]  /*4140*/  STS.U16 [R76+UR9+0x2c00], R123 ;  /* 0x002c007b4c007988 */ /* 0x0201e80008000409 */
[----:B------:R0:W-:Y:S04]  /*4150*/  STS.U16 [R76+UR9+0x3000], R127 ;  /* 0x0030007f4c007988 */ /* 0x0001e80008000409 */
        /* <DEDUP_REMOVED lines=34> */
[----:B------:R0:W-:Y:S01]  /*4380*/  STS.U16 [R99+UR9+0x4f00], R130 ;  /* 0x004f008263007988 */ /* 0x0001e20008000409 */
[----:B------:R1:W-:Y:S06]  /*4390*/  MEMBAR.ALL.CTA ;  /* 0x0000000000007992 */ /* 0x0003ec0000008000 */
[----:B-1----:R-:W1:Y:S02]  /*43a0*/  FENCE.VIEW.ASYNC.S ;  /* 0x00000000000073c6 */ /* 0x002e640000000000 */
[----:B-1----:R-:W-:Y:S06]  /*43b0*/  BAR.SYNC.DEFER_BLOCKING 0x0 ;  /* 0x0000000000007b1d */ /* 0x002fec0000010000 */
[----:B------:R-:W-:Y:S05]  /*43c0*/  @P1 BRA `(.L_x_9) ;  /* 0x00000000004c1947 */ /* 0x000fea0003800000 */
[----:B------:R-:W-:Y:S01]  /*43d0*/  UMOV UR13, 0x40004040 ;  /* 0x40004040000d7882 */ /* 0x000fe20000000000 */
        /* <DEDUP_REMOVED lines=9> */
[----:B------:R1:W-:Y:S01]  /*4470*/  UTCHMMA gdesc[UR12], gdesc[UR14], tmem[UR8], tmem[UR16], idesc[UR17], UPT ;  /* 0x00ff100e0c0075ea */ /* 0x0003e2000b800008 */
        /* <DEDUP_REMOVED lines=8> */
.L_x_9:
[----:B------:R-:W-:Y:S01]  /*4500*/  UIADD3 UR5, UPT, UPT, UR5, 0x1, URZ ;  /* 0x0000000105057890 */ /* 0x000fe2000fffe0ff */
[----:B------:R-:W-:Y:S02]  /*4510*/  VIADD R80, R80, 0xffffffff ;  /* 0xffffffff50507836 */ /* 0x000fe40000000000 */
[----:B------:R-:W-:Y:S01]  /*4520*/  VIADD R2, R2, 0xffffffc0 ;  /* 0xffffffc002027836 */ /* 0x000fe20000000000 */
[----:B------:R-:W-:Y:S02]  /*4530*/  UISETP.GT.AND UP0, UPT, UR5, 0x1, UPT ;  /* 0x000000010500788c */ /* 0x000fe4000bf04270 */
[----:B------:R-:W-:Y:S02]  /*4540*/  ISETP.NE.U32.AND P2, PT, R80, RZ, PT ;  /* 0x000000ff5000720c */ /* 0x000fe40003f45070 */
[----:B-1----:R-:W-:Y:S02]  /*4550*/  USEL UR6, URZ, 0x1, !UP0 ;  /* 0x00000001ff067887 */ /* 0x002fe4000c000000 */
[----:B------:R-:W-:-:S02]  /*4560*/  USEL UR5, UR5, URZ, !UP0 ;  /* 0x000000ff05057287 */ /* 0x000fc4000c000000 */
[----:B------:R-:W-:-:S03]  /*4570*/  ULOP3.LUT UR7, UR4, UR6, URZ, 0x3c, !UPT ;  /* 0x0000000604077292 */ /* 0x000fc6000f8e3cff */
[----:B------:R-:W-:-:S04]  /*4580*/  UMOV UR6, UR4 ;  /* 0x0000000400067c82 */ /* 0x000fc80008000000 */
[----:B------:R-:W-:Y:S01]  /*4590*/  UMOV UR4, UR7 ;  /* 0x0000000700047c82 */ /* 0x000fe20008000000 */
[----:B------:R-:W-:Y:S05]  /*45a0*/  @P2 BRA `(.L_x_10) ;  /* 0xffffffec00f82947 */ /* 0x000fea000383ffff */
.L_x_7:
[----:B------:R-:W-:-:S13]  /*45b0*/  ISETP.GE.AND P1, PT, R75, 0x40, PT ;  /* 0x000000404b00780c */ /* 0x000fda0003f26270 */
[----:B------:R-:W-:Y:S05]  /*45c0*/  @!P1 BRA `(.L_x_11) ;  /* 0x0000000000109947 */ /* 0x000fea0003800000 */
[----:B------:R-:W-:-:S06]  /*45d0*/  USHF.L.U32 UR6, UR6, 0x1f, URZ ;  /* 0x0000001f06067899 */ /* 0x000fcc00080006ff */
[----:B------:R-:W-:-:S04]  /*45e0*/  IMAD.U32 R2, RZ, RZ, UR6 ;  /* 0x00000006ff027e24 */ /* 0x000fc8000f8e00ff */
[----:B------:R-:W1:Y:S02]  /*45f0*/  SYNCS.PHASECHK.TRANS64.TRYWAIT P1, [UR11], R2 ;  /* 0x00000002ff0075a7 */ /* 0x000e64000802110b */
[----:B-1----:R-:W-:Y:S05]  /*4600*/  @!P1 BRA `(.L_x_12) ;  /* 0x00000008000c9947 */ /* 0x002fea0003800000 */
.L_x_11:
[----:B------:R-:W-:Y:S01]  /*4610*/  BAR.SYNC.DEFER_BLOCKING 0x0 ;  /* 0x0000000000007b1d */ /* 0x000fe20000010000 */
[C---:B------:R-:W-:Y:S01]  /*4620*/  IMAD.SHL.U32 R2, R141.reuse, 0x20, RZ ;  /* 0x000000208d027824 */ /* 0x040fe200078e00ff */
[--C-:B------:R-:W-:Y:S01]  /*4630*/  SHF.R.S32.HI R14, RZ, 0x5, R141.reuse ;  /* 0x00000005ff0e7819 */ /* 0x100fe2000001148d */
[C---:B------:R-:W-:Y:S01]  /*4640*/  IMAD.SHL.U32 R3, R141.reuse, 0x10, RZ ;  /* 0x000000108d037824 */ /* 0x040fe200078e00ff */
[----:B------:R-:W-:Y:S01]  /*4650*/  SHF.R.S32.HI R16, RZ, 0x2, R141 ;  /* 0x00000002ff107819 */ /* 0x000fe2000001148d */
[C---:B------:R-:W-:Y:S01]  /*4660*/  IMAD.SHL.U32 R12, R141.reuse, 0x4, RZ ;  /* 0x000000048d0c7824 */ /* 0x040fe200078e00ff */
[----:B------:R-:W-:Y:S02]  /*4670*/  LOP3.LUT R2, R2, 0x300, RZ, 0xc0, !PT ;  /* 0x0000030002027812 */ /* 0x000fe400078ec0ff */
[----:B------:R-:W1:Y:S01]  /*4680*/  LDC R21, c[0x0][0x3b8] ;  /* 0x0000ee00ff157b82 */ /* 0x000e620000000800 */
[----:B0-----:R-:W0:Y:S01]  /*4690*/  LDCU UR4, c[0x0][0x3b4] ;  /* 0x00007680ff0477ac */ /* 0x001e220008000800 */
[----:B------:R-:W-:-:S02]  /*46a0*/  ISETP.GE.U32.AND P6, PT, R141, 0x20, PT ;  /* 0x000000208d00780c */ /* 0x000fc40003fc6070 */
[----:B------:R-:W-:Y:S01]  /*46b0*/  LOP3.LUT R13, R2, 0x70, R3, 0xf8, !PT ;  /* 0x00000070020d7812 */ /* 0x000fe200078ef803 */
[----:B------:R-:W2:Y:S01]  /*46c0*/  LDCU.128 UR12, c[0x0][0x390] ;  /* 0x00007200ff0c77ac */ /* 0x000ea20008000c00 */
[----:B------:R-:W-:Y:S02]  /*46d0*/  LOP3.LUT R3, R3, 0x30, RZ, 0xc0, !PT ;  /* 0x0000003003037812 */ /* 0x000fe400078ec0ff */
[----:B------:R-:W-:Y:S02]  /*46e0*/  SGXT R2, R14, 0x1 ;  /* 0x000000010e02781a */ /* 0x000fe40000000200 */
[----:B------:R-:W-:Y:S02]  /*46f0*/  LOP3.LUT R14, R141, 0x40, RZ, 0xc0, !PT ;  /* 0x000000408d0e7812 */ /* 0x000fe400078ec0ff */
[----:B------:R-:W-:Y:S02]  /*4700*/  LOP3.LUT R15, R3, 0x1c0, R12, 0xf8, !PT ;  /* 0x000001c0030f7812 */ /* 0x000fe400078ef80c */
[----:B------:R-:W-:Y:S01]  /*4710*/  LOP3.LUT R2, R13, 0x1040, R2, 0x78, !PT ;  /* 0x000010400d027812 */ /* 0x000fe200078e7802 */
[----:B------:R-:W-:Y:S01]  /*4720*/  IMAD.SHL.U32 R13, R141, 0x40, RZ ;  /* 0x000000408d0d7824 */ /* 0x000fe200078e00ff */
[----:B------:R-:W-:Y:S01]  /*4730*/  LEA R3, R14, UR9, 0x1 ;  /* 0x000000090e037c11 */ /* 0x000fe2000f8e08ff */
[----:B------:R-:W3:Y:S02]  /*4740*/  @!P0 SYNCS.CCTL.IV [UR9+0x5000] ;  /* 0x00500000ff0089b1 */ /* 0x000ee40008000009 */
[----:B---3--:R-:W-:Y:S01]  /*4750*/  BAR.SYNC.DEFER_BLOCKING 0x0 ;  /* 0x0000000000007b1d */ /* 0x008fe20000010000 */
[----:B------:R-:W-:Y:S01]  /*4760*/  SGXT R12, R16, 0x1 ;  /* 0x00000001100c781a */ /* 0x000fe20000000200 */
[----:B------:R-:W-:Y:S01]  /*4770*/  IMAD.IADD R3, R2, 0x1, R3 ;  /* 0x0000000102037824 */ /* 0x000fe200078e0203 */
[----:B------:R-:W-:Y:S01]  /*4780*/  LOP3.LUT R13, R13, 0x200, RZ, 0xc0, !PT ;  /* 0x000002000d0d7812 */ /* 0x000fe200078ec0ff */
[----:B0-----:R-:W-:Y:S01]  /*4790*/  IMAD R2, R0, UR4, RZ ;  /* 0x0000000400027c24 */ /* 0x001fe2000f8e02ff */
[----:B------:R-:W-:Y:S01]  /*47a0*/  LOP3.LUT R12, R15, 0x1040, R12, 0x78, !PT ;  /* 0x000010400f0c7812 */ /* 0x000fe200078e780c */
[----:B------:R-:W-:Y:S01]  /*47b0*/  LDTM.16dp32bit_t0_t15.x8 R4, tmem[UR10] ;  /* 0x0000000a000479ee */ /* 0x000fe20008980000 */
[----:B------:R-:W0:Y:S02]  /*47c0*/  LDTM.16dp32bit_t16_t31.x8 R4, tmem[UR10+0x8] ;  /* 0x0000080a000479ee */ /* 0x000e2400089a0000 */
[----:B------:R-:W-:-:S02]  /*47d0*/  IADD3 R12, PT, PT, R12, UR9, R13 ;  /* 0x000000090c0c7c10 */ /* 0x000fc4000fffe00d */
[----:B--2---:R-:W-:-:S04]  /*47e0*/  LEA R17, P2, R2, UR12, 0x1 ;  /* 0x0000000c02117c11 */ /* 0x004fc8000f8408ff */
[----:B------:R-:W-:Y:S01]  /*47f0*/  LEA.HI.X.SX32 R19, R2, UR13, 0x1, P2 ;  /* 0x0000000d02137c11 */ /* 0x000fe200090f0eff */
[----:B------:R-:W2:Y:S01]  /*4800*/  @!P0 SYNCS.CCTL.IV [UR9+0x5008] ;  /* 0x00500800ff0089b1 */ /* 0x000ea20008000009 */
[----:B------:R-:W-:Y:S01]  /*4810*/  NOP ;  /* 0x0000000000007918 */ /* 0x000fe20000000000 */
[----:B------:R-:W-:Y:S01]  /*4820*/  ISETP.GE.AND P0, PT, R0, UR14, PT ;  /* 0x0000000e00007c0c */ /* 0x000fe2000bf06270 */
[----:B-1----:R-:W-:-:S03]  /*4830*/  IMAD R0, R74, R21, RZ ;  /* 0x000000154a007224 */ /* 0x002fc600078e02ff */
[----:B------:R-:W-:Y:S02]  /*4840*/  ISETP.LT.AND P1, PT, R74, UR15, !P0 ;  /* 0x0000000f4a007c0c */ /* 0x000fe4000c721270 */
[----:B0-----:R-:W-:Y:S02]  /*4850*/  F2FP.BF16.F32.PACK_AB R4, R6, R4 ;  /* 0x000000040604723e */ /* 0x001fe400000010ff */
[----:B------:R-:W-:Y:S02]  /*4860*/  F2FP.BF16.F32.PACK_AB R5, R7, R5 ;  /* 0x000000050705723e */ /* 0x000fe400000010ff */
[----:B------:R-:W-:Y:S02]  /*4870*/  F2FP.BF16.F32.PACK_AB R6, R10, R8 ;  /* 0x000000080a06723e */ /* 0x000fe400000010ff */
[----:B------:R-:W-:Y:S02]  /*4880*/  F2FP.BF16.F32.PACK_AB R7, R11, R9 ;  /* 0x000000090b07723e */ /* 0x000fe400000010ff */
[----:B------:R-:W-:-:S02]  /*4890*/  LEA R2, P3, R0, R17, 0x1 ;  /* 0x0000001100027211 */ /* 0x000fc400078608ff */
[----:B------:R-:W-:Y:S01]  /*48a0*/  ISETP.LT.AND P2, PT, R140, UR15, !P0 ;  /* 0x0000000f8c007c0c */ /* 0x000fe2000c741270 */
[----:B--2---:R0:W-:Y:S01]  /*48b0*/  STSM.16.M88.4 [R3], R4 ;  /* 0x0000000403007844 */ /* 0x0041e20000000200 */
[----:B------:R-:W-:Y:S01]  /*48c0*/  BAR.SYNC.DEFER_BLOCKING 0x0 ;  /* 0x0000000000007b1d */ /* 0x000fe20000010000 */
[----:B------:R-:W-:Y:S02]  /*48d0*/  ISETP.LT.AND P5, PT, R139, UR15, !P0 ;  /* 0x0000000f8b007c0c */ /* 0x000fe4000c7a1270 */
[----:B------:R-:W-:Y:S01]  /*48e0*/  ISETP.LT.AND P4, PT, R138, UR15, !P0 ;  /* 0x0000000f8a007c0c */ /* 0x000fe2000c781270 */
[----:B0-----:R-:W-:Y:S01]  /*48f0*/  IMAD R5, R21, 0x2, R0 ;  /* 0x0000000215057824 */ /* 0x001fe200078e0200 */
[----:B------:R-:W-:-:S03]  /*4900*/  LEA.HI.X.SX32 R3, R0, R19, 0x1, P3 ;  /* 0x0000001300037211 */ /* 0x000fc600018f0eff */
[----:B------:R-:W-:Y:S01]  /*4910*/  IMAD R0, R21, 0x2, R5 ;  /* 0x0000000215007824 */ /* 0x000fe200078e0205 */
[----:B------:R-:W-:-:S03]  /*4920*/  LEA R4, P3, R5, R17, 0x1 ;  /* 0x0000001105047211 */ /* 0x000fc600078608ff */
[----:B------:R-:W-:Y:S01]  /*4930*/  IMAD R9, R21, 0x2, R0 ;  /* 0x0000000215097824 */ /* 0x000fe200078e0200 */
[----:B------:R-:W-:Y:S02]  /*4940*/  LEA.HI.X.SX32 R5, R5, R19, 0x1, P3 ;  /* 0x0000001305057211 */ /* 0x000fe400018f0eff */
[----:B------:R-:W-:Y:S01]  /*4950*/  ISETP.LT.AND P3, PT, R137, UR15, !P0 ;  /* 0x0000000f89007c0c */ /* 0x000fe2000c761270 */
[----:B------:R-:W0:Y:S04]  /*4960*/  LDSM.16.M88.4 R12, [R12] ;  /* 0x000000000c0c783b */ /* 0x000e280000000200 */
[----:B0-----:R0:W-:Y:S01]  /*4970*/  @P1 STG.E.U16 desc[UR20][R2.64], R12 ;  /* 0x0000000c02001986 */ /* 0x0011e2000c101514 */
[----:B------:R-:W-:-:S04]  /*4980*/  LEA R6, P1, R0, R17, 0x1 ;  /* 0x0000001100067211 */ /* 0x000fc800078208ff */
[----:B------:R-:W-:Y:S01]  /*4990*/  LEA.HI.X.SX32 R7, R0, R19, 0x1, P1 ;  /* 0x0000001300077211 */ /* 0x000fe200008f0eff */
[----:B------:R-:W-:Y:S01]  /*49a0*/  IMAD R0, R21, 0x2, R9 ;  /* 0x0000000215007824 */ /* 0x000fe200078e0209 */
[----:B------:R-:W-:-:S03]  /*49b0*/  LEA R8, P1, R9, R17, 0x1 ;  /* 0x0000001109087211 */ /* 0x000fc600078208ff */
[----:B------:R-:W-:Y:S01]  /*49c0*/  IMAD R11, R21, 0x2, R0 ;  /* 0x00000002150b7824 */ /* 0x000fe200078e0200 */
[----:B------:R-:W-:Y:S02]  /*49d0*/  LEA.HI.X.SX32 R9, R9, R19, 0x1, P1 ;  /* 0x0000001309097211 */ /* 0x000fe400008f0eff */
[----:B0-----:R-:W-:Y:S01]  /*49e0*/  PRMT R3, R12, 0x7632, R3 ;  /* 0x000076320c037816 */ /* 0x001fe20000000003 */
[----:B------:R-:W-:Y:S01]  /*49f0*/  IMAD R12, R21, 0x2, R11 ;  /* 0x00000002150c7824 */ /* 0x000fe200078e020b */
[----:B------:R-:W-:-:S03]  /*4a00*/  LEA R10, P1, R11, R17, 0x1 ;  /* 0x000000110b0a7211 */ /* 0x000fc600078208ff */
[----:B------:R0:W-:Y:S01]  /*4a10*/  @P2 STG.E.U16 desc[UR20][R4.64], R3 ;  /* 0x0000000304002986 */ /* 0x0001e2000c101514 */
[----:B------:R-:W-:Y:S02]  /*4a20*/  ISETP.LT.AND P2, PT, R136, UR15, !P0 ;  /* 0x0000000f88007c0c */ /* 0x000fe4000c741270 */
[----:B------:R-:W-:Y:S01]  /*4a30*/  LEA.HI.X.SX32 R11, R11, R19, 0x1, P1 ;  /* 0x000000130b0b7211 */ /* 0x000fe200008f0eff */
[----:B------:R1:W-:Y:S01]  /*4a40*/  @P5 STG.E.U16 desc[UR20][R6.64], R13 ;  /* 0x0000000d06005986 */ /* 0x0003e2000c101514 */
[----:B------:R-:W-:Y:S02]  /*4a50*/  LEA R2, P5, R0, R17, 0x1 ;  /* 0x0000001100027211 */ /* 0x000fe400078a08ff */
[----:B------:R-:W-:Y:S02]  /*4a60*/  ISETP.LT.AND P1, PT, R135, UR15, !P0 ;  /* 0x0000000f87007c0c */ /* 0x000fe4000c721270 */
[----:B------:R-:W-:Y:S02]  /*4a70*/  ISETP.LT.AND P0, PT, R134, UR15, !P0 ;  /* 0x0000000f86007c0c */ /* 0x000fe4000c701270 */
[----:B0-----:R-:W-:Y:S01]  /*4a80*/  LEA.HI.X.SX32 R3, R0, R19, 0x1, P5 ;  /* 0x0000001300037211 */ /* 0x001fe200028f0eff */
[----:B------:R-:W-:Y:S01]  /*4a90*/  IMAD R0, R21, 0x2, R12 ;  /* 0x0000000215007824 */ /* 0x000fe200078e020c */
[----:B------:R-:W-:-:S02]  /*4aa0*/  LEA R4, P5, R12, R17, 0x1 ;  /* 0x000000110c047211 */ /* 0x000fc400078a08ff */
[----:B-1----:R-:W-:Y:S02]  /*4ab0*/  PRMT R13, R13, 0x7632, R13 ;  /* 0x000076320d0d7816 */ /* 0x002fe4000000000d */
[----:B------:R-:W-:Y:S02]  /*4ac0*/  LEA.HI.X.SX32 R5, R12, R19, 0x1, P5 ;  /* 0x000000130c057211 */ /* 0x000fe400028f0eff */
[C---:B------:R-:W-:Y:S01]  /*4ad0*/  LEA R6, P5, R0.reuse, R17, 0x1 ;  /* 0x0000001100067211 */ /* 0x040fe200078a08ff */
[----:B------:R-:W-:Y:S03]  /*4ae0*/  @P4 STG.E.U16 desc[UR20][R8.64], R13 ;  /* 0x0000000d08004986 */ /* 0x000fe6000c101514 */
[----:B------:R-:W-:Y:S01]  /*4af0*/  LEA.HI.X.SX32 R7, R0, R19, 0x1, P5 ;  /* 0x0000001300077211 */ /* 0x000fe200028f0eff */
[----:B------:R0:W-:Y:S01]  /*4b00*/  @P3 STG.E.U16 desc[UR20][R2.64], R14 ;  /* 0x0000000e02003986 */ /* 0x0001e2000c101514 */
[----:B------:R-:W-:-:S05]  /*4b10*/  PRMT R0, R14, 0x7632, R0 ;  /* 0x000076320e007816 */ /* 0x000fca0000000000 */
[----:B------:R1:W-:Y:S04]  /*4b20*/  @P2 STG.E.U16 desc[UR20][R10.64], R0 ;  /* 0x000000000a002986 */ /* 0x0003e8000c101514 */
[----:B------:R1:W-:Y:S01]  /*4b30*/  @P1 STG.E.U16 desc[UR20][R4.64], R15 ;  /* 0x0000000f04001986 */ /* 0x0003e2000c101514 */
[----:B0-----:R-:W-:-:S05]  /*4b40*/  PRMT R3, R15, 0x7632, R3 ;  /* 0x000076320f037816 */ /* 0x001fca0000000003 */
[----:B------:R1:W-:Y:S01]  /*4b50*/  @P0 STG.E.U16 desc[UR20][R6.64], R3 ;  /* 0x0000000306000986 */ /* 0x0003e2000c101514 */
[----:B------:R-:W-:Y:S06]  /*4b60*/  BAR.SYNC.DEFER_BLOCKING 0x0 ;  /* 0x0000000000007b1d */ /* 0x000fec0000010000 */
[----:B------:R-:W-:Y:S05]  /*4b70*/  @P6 BRA `(.L_x_13) ;  /* 0x00000000009c6947 */ /* 0x000fea0003800000 */
[----:B------:R-:W0:Y:S01]  /*4b80*/  S2UR UR5, SR_CgaCtaId ;  /* 0x00000000000579c3 */ /* 0x000e220000008800 */
[----:B------:R-:W-:Y:S01]  /*4b90*/  NOP ;  /* 0x0000000000007918 */ /* 0x000fe20000000000 */
[----:B------:R-:W-:Y:S01]  /*4ba0*/  UMOV UR4, 0x50 ;  /* 0x0000005000047882 */ /* 0x000fe20000000000 */
[----:B-1----:R-:W-:Y:S02]  /*4bb0*/  IMAD.U32 R0, RZ, RZ, UR8 ;  /* 0x00000008ff007e24 */ /* 0x002fe4000f8e00ff */
[----:B------:R-:W-:-:S03]  /*4bc0*/  IMAD.MOV.U32 R3, RZ, RZ, 0x1 ;  /* 0x00000001ff037424 */ /* 0x000fc600078e00ff */
[----:B------:R-:W-:-:S04]  /*4bd0*/  LOP3.LUT R0, R0, 0xffff, RZ, 0xc0, !PT ;  /* 0x0000ffff00007812 */ /* 0x000fc800078ec0ff */
[----:B------:R-:W-:-:S05]  /*4be0*/  SHF.R.U32.HI R0, RZ, 0x5, R0 ;  /* 0x00000005ff007819 */ /* 0x000fca0000011600 */
[----:B------:R-:W-:Y:S01]  /*4bf0*/  VIADD R2, R0, 0x10 ;  /* 0x0000001000027836 */ /* 0x000fe20000000000 */
[----:B------:R-:W-:Y:S01]  /*4c00*/  SHF.L.U32 R0, R3, R0, RZ ;  /* 0x0000000003007219 */ /* 0x000fe200000006ff */
[----:B0-----:R-:W-:-:S03]  /*4c10*/  ULEA UR6, UR5, UR4, 0x18 ;  /* 0x0000000405067291 */ /* 0x001fc6000f8ec0ff */
[----:B------:R-:W-:-:S04]  /*4c20*/  SHF.L.U32 R3, R3, R2, RZ ;  /* 0x0000000203037219 */ /* 0x000fc800000006ff */
[----:B------:R-:W-:Y:S02]  /*4c30*/  LOP3.LUT R0, R3, R0, RZ, 0xfc, !PT ;  /* 0x0000000003007212 */ /* 0x000fe400078efcff */
[----:B------:R-:W0:Y:S02]  /*4c40*/  LDS R5, [UR6] ;  /* 0x00000006ff057984 */ /* 0x000e240008000800 */
[C---:B------:R-:W-:Y:S02]  /*4c50*/  LOP3.LUT R2, R0.reuse, 0xffff, RZ, 0xc0, !PT ;  /* 0x0000ffff00027812 */ /* 0x040fe400078ec0ff */
[----:B0-----:R-:W-:-:S04]  /*4c60*/  LOP3.LUT R3, R0, 0xffff, R5, 0x80, !PT ;  /* 0x0000ffff00037812 */ /* 0x001fc800078e8005 */
[----:B------:R-:W-:-:S13]  /*4c70*/  ISETP.NE.AND P0, PT, R3, R2, PT ;  /* 0x000000020300720c */ /* 0x000fda0003f05270 */
[----:B------:R-:W-:Y:S05]  /*4c80*/  @P0 BRA `(.L_x_14) ;  /* 0x0000000000500947 */ /* 0x000fea0003800000 */
[----:B------:R-:W-:Y:S02]  /*4c90*/  SHF.R.U32.HI R5, RZ, 0x10, R5 ;  /* 0x00000010ff057819 */ /* 0x000fe40000011605 */
[----:B------:R-:W-:-:S04]  /*4ca0*/  SHF.R.U32.HI R2, RZ, 0x10, R0 ;  /* 0x00000010ff027819 */ /* 0x000fc80000011600 */
[----:B------:R-:W-:-:S04]  /*4cb0*/  LOP3.LUT R5, R5, R2, RZ, 0xc0, !PT ;  /* 0x0000000205057212 */ /* 0x000fc800078ec0ff */
[----:B------:R-:W-:-:S13]  /*4cc0*/  ISETP.NE.AND P0, PT, R5, R2, PT ;  /* 0x000000020500720c */ /* 0x000fda0003f05270 */
[----:B------:R-:W-:Y:S05]  /*4cd0*/  @P0 BRA `(.L_x_15) ;  /* 0x0000000000300947 */ /* 0x000fea0003800000 */
[----:B------:R-:W-:Y:S01]  /*4ce0*/  R2UR UR4, R0 ;  /* 0x00000000000472ca */ /* 0x000fe200000e0000 */
[----:B------:R-:W-:Y:S01]  /*4cf0*/  VOTEU.ANY UR5, UPT, PT ;  /* 0x0000000000057886 */ /* 0x000fe200038e0100 */
[----:B------:R-:W0:Y:S01]  /*4d00*/  S2R R0, SR_LANEID ;  /* 0x0000000000007919 */ /* 0x000e220000000000 */
[----:B------:R-:W-:-:S10]  /*4d10*/  UFLO.U32 UR5, UR5 ;  /* 0x00000005000572bd */ /* 0x000fd400080e0000 */
[----:B------:R-:W-:-:S06]  /*4d20*/  ULOP3.LUT UR4, URZ, UR4, URZ, 0x33, !UPT ;  /* 0x00000004ff047292 */ /* 0x000fcc000f8e33ff */
[----:B------:R-:W-:-:S04]  /*4d30*/  IMAD.U32 R2, RZ, RZ, UR4 ;  /* 0x00000004ff027e24 */ /* 0x000fc8000f8e00ff */
[----:B------:R-:W1:Y:S02]  /*4d40*/  REDUX UR7, R2 ;  /* 0x00000000020773c4 */ /* 0x000e640000000000 */
[----:B------:R2:W-:Y:S01]  /*4d50*/  UTCATOMSWS.AND URZ, UR4 ;  /* 0x0000000400ff79e3 */ /* 0x0005e20008000000 */
[----:B0-----:R-:W-:Y:S01]  /*4d60*/  ISETP.EQ.U32.AND P0, PT, R0, UR5, PT ;  /* 0x0000000500007c0c */ /* 0x001fe2000bf02070 */
[----:B-1----:R-:W-:-:S12]  /*4d70*/  IMAD.U32 R0, RZ, RZ, UR7 ;  /* 0x00000007ff007e24 */ /* 0x002fd8000f8e00ff */
[----:B------:R2:W-:Y:S01]  /*4d80*/  @P0 ATOMS.AND RZ, [UR6], R0 ;  /* 0x00000000ffff098c */ /* 0x0005e2000a800006 */
[----:B------:R-:W-:Y:S05]  /*4d90*/  BRA `(.L_x_13) ;  /* 0x0000000000147947 */ /* 0x000fea0003800000 */
.L_x_15:
[----:B------:R-:W-:-:S07]  /*4da0*/  MOV R2, 0x4dc0 ;  /* 0x00004dc000027802 */ /* 0x000fce0000000f00 */
[----:B------:R-:W-:Y:S05]  /*4db0*/  CALL.REL.NOINC `($__internal_0_$__cuda_sm10x_tcgen05_guardrail_trap_col_being_dealloced_not_returned_by_alloc) ;  /* 0x00000000002c7944 */ /* 0x000fea0003c00000 */
[----:B------:R-:W-:Y:S05]  /*4dc0*/  BRA `(.L_x_13) ;  /* 0x0000000000087947 */ /* 0x000fea0003800000 */
.L_x_14:
[----:B------:R-:W-:-:S07]  /*4dd0*/  MOV R2, 0x4df0 ;  /* 0x00004df000027802 */ /* 0x000fce0000000f00 */
[----:B------:R-:W-:Y:S05]  /*4de0*/  CALL.REL.NOINC `($__internal_2_$__cuda_sm10x_tcgen05_guardrail_trap_unallocated_columns_being_dealloced) ;  /* 0x0000000000387944 */ /* 0x000fea0003c00000 */
.L_x_13:
[----:B------:R-:W-:Y:S01]  /*4df0*/  NOP ;  /* 0x0000000000007918 */ /* 0x000fe20000000000 */
[----:B--2---:R-:W-:Y:S05]  /*4e00*/  EXIT ;  /* 0x000000000000794d */ /* 0x004fea0003800000 */
.L_x_8:
[----:B------:R-:W0:Y:S02]  /*4e10*/  SYNCS.PHASECHK.TRANS64.TRYWAIT P6, [UR11], R82 ;  /* 0x00000052ff0075a7 */ /* 0x000e2400080c110b */
[----:B0-----:R-:W-:Y:S05]  /*4e20*/  @!P6 BRA `(.L_x_8) ;  /* 0xfffffffc00f8e947 */ /* 0x001fea000383ffff */
[----:B------:R-:W-:Y:S05]  /*4e30*/  BRA `(.L_x_16) ;  /* 0xffffffe800147947 */ /* 0x000fea000383ffff */
.L_x_12:
[----:B------:R-:W1:Y:S02]  /*4e40*/  SYNCS.PHASECHK.TRANS64.TRYWAIT P1, [UR11], R2 ;  /* 0x00000002ff0075a7 */ /* 0x000e64000802110b */
[----:B-1----:R-:W-:Y:S05]  /*4e50*/  @!P1 BRA `(.L_x_12) ;  /* 0xfffffffc00f89947 */ /* 0x002fea000383ffff */
[----:B------:R-:W-:Y:S05]  /*4e60*/  BRA `(.L_x_11) ;  /* 0xfffffff400e87947 */ /* 0x000fea000383ffff */
        .weak           $__internal_0_$__cuda_sm10x_tcgen05_guardrail_trap_col_being_dealloced_not_returned_by_alloc
        .type           $__internal_0_$__cuda_sm10x_tcgen05_guardrail_trap_col_being_dealloced_not_returned_by_alloc,@function
        .size           $__internal_0_$__cuda_sm10x_tcgen05_guardrail_trap_col_being_dealloced_not_returned_by_alloc,($__internal_1_$__cuda_sm10x_tcgen05_guardrail_trap_phase_invalid_during_alloc - $__internal_0_$__cuda_sm10x_tcgen05_guardrail_trap_col_being_dealloced_not_returned_by_alloc)
$__internal_0_$__cuda_sm10x_tcgen05_guardrail_trap_col_being_dealloced_not_returned_by_alloc:
[----:B------:R-:W-:Y:S05]  /*4e70*/  BPT.TRAP 0x1 ;  /* 0x000000040000795c */ /* 0x000fea0000300000 */
[----:B------:R-:W-:-:S04]  /*4e80*/  IMAD.MOV.U32 R3, RZ, RZ, 0x0 ;  /* 0x00000000ff037424 */ /* 0x000fc800078e00ff */
[----:B------:R-:W-:Y:S05]  /*4e90*/  RET.REL.NODEC R2 `(matmul_kernel) ;  /* 0xffffffb002587950 */ /* 0x000fea0003c3ffff */
        .weak           $__internal_1_$__cuda_sm10x_tcgen05_guardrail_trap_phase_invalid_during_alloc
        .type           $__internal_1_$__cuda_sm10x_tcgen05_guardrail_trap_phase_invalid_during_alloc,@function
        .size           $__internal_1_$__cuda_sm10x_tcgen05_guardrail_trap_phase_invalid_during_alloc,($__internal_2_$__cuda_sm10x_tcgen05_guardrail_trap_unallocated_columns_being_dealloced - $__internal_1_$__cuda_sm10x_tcgen05_guardrail_trap_phase_invalid_during_alloc)
$__internal_1_$__cuda_sm10x_tcgen05_guardrail_trap_phase_invalid_during_alloc:
[----:B------:R-:W-:Y:S05]  /*4ea0*/  BPT.TRAP 0x1 ;  /* 0x000000040000795c */ /* 0x000fea0000300000 */
[----:B------:R-:W-:-:S04]  /*4eb0*/  IMAD.MOV.U32 R3, RZ, RZ, 0x0 ;  /* 0x00000000ff037424 */ /* 0x000fc800078e00ff */
[----:B------:R-:W-:Y:S05]  /*4ec0*/  RET.REL.NODEC R2 `(matmul_kernel) ;  /* 0xffffffb0024c7950 */ /* 0x000fea0003c3ffff */
        .weak           $__internal_2_$__cuda_sm10x_tcgen05_guardrail_trap_unallocated_columns_being_dealloced
        .type           $__internal_2_$__cuda_sm10x_tcgen05_guardrail_trap_unallocated_columns_being_dealloced,@function
        .size           $__internal_2_$__cuda_sm10x_tcgen05_guardrail_trap_unallocated_columns_being_dealloced,(.L_x_20 - $__internal_2_$__cuda_sm10x_tcgen05_guardrail_trap_unallocated_columns_being_dealloced)
$__internal_2_$__cuda_sm10x_tcgen05_guardrail_trap_unallocated_columns_being_dealloced:
[----:B------:R-:W-:Y:S05]  /*4ed0*/  BPT.TRAP 0x1 ;  /* 0x000000040000795c */ /* 0x000fea0000300000 */
[----:B------:R-:W-:-:S04]  /*4ee0*/  IMAD.MOV.U32 R3, RZ, RZ, 0x0 ;  /* 0x00000000ff037424 */ /* 0x000fc800078e00ff */
[----:B------:R-:W-:Y:S05]  /*4ef0*/  RET.REL.NODEC R2 `(matmul_kernel) ;  /* 0xffffffb002407950 */ /* 0x000fea0003c3ffff */
.L_x_17:
[----:B------:R-:W-:-:S00]  /*4f00*/  BRA `(.L_x_17) ;  /* 0xfffffffc00fc7947 */ /* 0x000fc0000383ffff */
[----:B------:R-:W-:-:S00]  /*4f10*/  NOP ;  /* 0x0000000000007918 */ /* 0x000fc00000000000 */
        /* <DEDUP_REMOVED lines=14> */
.L_x_20:


//--------------------- .nv.shared.matmul_kernel  --------------------------
	.section	.nv.shared.matmul_kernel,"aw",@nobits
	.sectionflags	@""
	.align	16
	.zero		1024


//--------------------- .nv.shared.reserved.0     --------------------------
	.section	.nv.shared.reserved.0,"aw",@nobits
	.align	8
	.weak		__nv_reservedSMEM_offset_0_alias
	.size		__nv_reservedSMEM_offset_0_alias, 0, 64
	.other		__nv_reservedSMEM_offset_0_alias,@"STO_CUDA_RESERVED_SHARED STV_DEFAULT"
__nv_reservedSMEM_offset_0_alias:
	.zero		0
.nv.shared.reserved.0:
	.zero		64
	.weak		__nv_reservedSMEM_allocation_phase
	.type		__nv_reservedSMEM_allocation_phase,@object
	.size		__nv_reservedSMEM_allocation_phase,(.L_0 - __nv_reservedSMEM_allocation_phase)
__nv_reservedSMEM_allocation_phase:
	.zero		1
.L_0:
	.zero		7
	.weak		__nv_reservedSMEM_devtool_atexit_pc
	.type		__nv_reservedSMEM_devtool_atexit_pc,@object
	.size		__nv_reservedSMEM_devtool_atexit_pc,(__nv_reservedSMEM_allocation_mask - __nv_reservedSMEM_devtool_atexit_pc)
__nv_reservedSMEM_devtool_atexit_pc:
	.zero		8
	.weak		__nv_reservedSMEM_allocation_mask
	.type		__nv_reservedSMEM_allocation_mask,@object
	.size		__nv_reservedSMEM_allocation_mask,(.L_2 - __nv_reservedSMEM_allocation_mask)
__nv_reservedSMEM_allocation_mask:
	.zero		4
.L_2:


//--------------------- .nv.constant0.matmul_kernel --------------------------
	.section	.nv.constant0.matmul_kernel,"a",@progbits
	.sectionflags	@""
	.align	4
.nv.constant0.matmul_kernel:
	.zero		976


//--------------------- SYMBOLS --------------------------

	.type		.nv.reservedSmem.offset0,@object
	.size		.nv.reservedSmem.offset0,0x4
	.type		.nv.reservedSmem.cap,@object
	.size		.nv.reservedSmem.cap,0x4
